	.target	sm_103a

	.elftype	@"ET_EXEC"


//--------------------- .note.nv.tkinfo           --------------------------
	.section	.note.nv.tkinfo,"",@"SHT_NOTE"
	.sectionflags	@"SHF_NOTE_NV_TKINFO"
	.tkinfo
        /*0018*/ 	.word	0x00000002
        /*0030*/ 	.string	""
        /*0030*/ 	.string	"ptxas"
        /*0030*/ 	.string	"Cuda compilation tools, release 13.0, V13.0.88"
        /*0030*/ 	.string	"Build cuda_13.0.r13.0/compiler.36424714_0"
        /*0030*/ 	.string	"-arch sm_103a -m 64 "



//--------------------- .note.nv.cuinfo           --------------------------
	.section	.note.nv.cuinfo,"",@"SHT_NOTE"
	.sectionflags	@"SHF_NOTE_NV_CUINFO"
        /*0018*/ 	.short	0x0002
        /*001a*/ 	.short	0x0067
        /*001c*/ 	.short	0x0082
	.zero		2


//--------------------- .nv.info                  --------------------------
	.section	.nv.info,"",@"SHT_CUDA_INFO"
	.align	4


	//----- nvinfo : EIATTR_REGCOUNT
	.align		4
        /*0000*/ 	.byte	0x04, 0x2f
        /*0002*/ 	.short	(.L_12 - .L_11)
	.align		4
.L_11:
        /*0004*/ 	.word	index@(_ZN7cutlass13device_kernelIN5flash19enable_sm80_to_sm89INS1_16FlashAttnFwdSm80INS1_25CollectiveMainloopFwdSm80ILi8ELi1ELb0EN4cute5tupleIJNS5_1CILi128EEENS7_ILi48EEENS7_ILi256EEEEEELi256ENS_10bfloat16_tEfNS_4arch4Sm80ELb1ELb0ELb0ELb1ELb1ELb1ELb1ELb1EEENS1_21CollectiveEpilogueFwdINS6_IJS8_SA_S9_EEENS6_IJNS7_ILi1EEESI_SI_EEESC_SE_Li256ELb1ELb1ELb1ELb0EEENS1_36VarlenDynamicPersistentTileSchedulerILi128ELi48ELi256ELi256ELb1ELb1ELb0ELb1ELb1ELb1EEEEEEEEEvNT_6ParamsE)
        /*0008*/ 	.word	0x00000004


	//----- nvinfo : EIATTR_FRAME_SIZE
	.align		4
.L_12:
        /*000c*/ 	.byte	0x04, 0x11
        /*000e*/ 	.short	(.L_14 - .L_13)
	.align		4
.L_13:
        /*0010*/ 	.word	index@(_ZN7cutlass13device_kernelIN5flash19enable_sm80_to_sm89INS1_16FlashAttnFwdSm80INS1_25CollectiveMainloopFwdSm80ILi8ELi1ELb0EN4cute5tupleIJNS5_1CILi128EEENS7_ILi48EEENS7_ILi256EEEEEELi256ENS_10bfloat16_tEfNS_4arch4Sm80ELb1ELb0ELb0ELb1ELb1ELb1ELb1ELb1EEENS1_21CollectiveEpilogueFwdINS6_IJS8_SA_S9_EEENS6_IJNS7_ILi1EEESI_SI_EEESC_SE_Li256ELb1ELb1ELb1ELb0EEENS1_36VarlenDynamicPersistentTileSchedulerILi128ELi48ELi256ELi256ELb1ELb1ELb0ELb1ELb1ELb1EEEEEEEEEvNT_6ParamsE)
        /*0014*/ 	.word	0x00000000


	//----- nvinfo : EIATTR_REGCOUNT
	.align		4
.L_14:
        /*0018*/ 	.byte	0x04, 0x2f
        /*001a*/ 	.short	(.L_16 - .L_15)
	.align		4
.L_15:
        /*001c*/ 	.word	index@(_ZN7cutlass13device_kernelIN5flash19enable_sm80_to_sm89INS1_16FlashAttnFwdSm80INS1_25CollectiveMainloopFwdSm80ILi8ELi1ELb0EN4cute5tupleIJNS5_1CILi128EEENS7_ILi64EEENS7_ILi256EEEEEELi256ENS_10bfloat16_tEfNS_4arch4Sm80ELb1ELb0ELb0ELb1ELb1ELb0ELb1ELb1EEENS1_21CollectiveEpilogueFwdINS6_IJS8_SA_S9_EEENS6_IJNS7_ILi1EEESI_SI_EEESC_SE_Li256ELb1ELb1ELb1ELb0EEENS1_36VarlenDynamicPersistentTileSchedulerILi128ELi64ELi256ELi256ELb1ELb1ELb0ELb1ELb1ELb1EEEEEEEEEvNT_6ParamsE)
        /*0020*/ 	.word	0x00000004


	//----- nvinfo : EIATTR_FRAME_SIZE
	.align		4
.L_16:
        /*0024*/ 	.byte	0x04, 0x11
        /*0026*/ 	.short	(.L_18 - .L_17)
	.align		4
.L_17:
        /*0028*/ 	.word	index@(_ZN7cutlass13device_kernelIN5flash19enable_sm80_to_sm89INS1_16FlashAttnFwdSm80INS1_25CollectiveMainloopFwdSm80ILi8ELi1ELb0EN4cute5tupleIJNS5_1CILi128EEENS7_ILi64EEENS7_ILi256EEEEEELi256ENS_10bfloat16_tEfNS_4arch4Sm80ELb1ELb0ELb0ELb1ELb1ELb0ELb1ELb1EEENS1_21CollectiveEpilogueFwdINS6_IJS8_SA_S9_EEENS6_IJNS7_ILi1EEESI_SI_EEESC_SE_Li256ELb1ELb1ELb1ELb0EEENS1_36VarlenDynamicPersistentTileSchedulerILi128ELi64ELi256ELi256ELb1ELb1ELb0ELb1ELb1ELb1EEEEEEEEEvNT_6ParamsE)
        /*002c*/ 	.word	0x00000000


	//----- nvinfo : EIATTR_REGCOUNT
	.align		4
.L_18:
        /*0030*/ 	.byte	0x04, 0x2f
        /*0032*/ 	.short	(.L_20 - .L_19)
	.align		4
.L_19:
        /*0034*/ 	.word	index@(_ZN7cutlass13device_kernelIN5flash19enable_sm80_to_sm89INS1_16FlashAttnFwdSm80INS1_25CollectiveMainloopFwdSm80ILi8ELi1ELb0EN4cute5tupleIJNS5_1CILi128EEENS7_ILi96EEENS7_ILi256EEEEEELi256ENS_10bfloat16_tEfNS_4arch4Sm80ELb1ELb0ELb0ELb0ELb1ELb0ELb1ELb1EEENS1_21CollectiveEpilogueFwdINS6_IJS8_SA_S9_EEENS6_IJNS7_ILi1EEESI_SI_EEESC_SE_Li256ELb0ELb1ELb1ELb0EEENS1_30DynamicPersistentTileSchedulerILi256ELi256ELb1ELb1ELb0EEEEEEEEEvNT_6ParamsE)
        /*0038*/ 	.word	0x00000004


	//----- nvinfo : EIATTR_FRAME_SIZE
	.align		4
.L_20:
        /*003c*/ 	.byte	0x04, 0x11
        /*003e*/ 	.short	(.L_22 - .L_21)
	.align		4
.L_21:
        /*0040*/ 	.word	index@(_ZN7cutlass13device_kernelIN5flash19enable_sm80_to_sm89INS1_16FlashAttnFwdSm80INS1_25CollectiveMainloopFwdSm80ILi8ELi1ELb0EN4cute5tupleIJNS5_1CILi128EEENS7_ILi96EEENS7_ILi256EEEEEELi256ENS_10bfloat16_tEfNS_4arch4Sm80ELb1ELb0ELb0ELb0ELb1ELb0ELb1ELb1EEENS1_21CollectiveEpilogueFwdINS6_IJS8_SA_S9_EEENS6_IJNS7_ILi1EEESI_SI_EEESC_SE_Li256ELb0ELb1ELb1ELb0EEENS1_30DynamicPersistentTileSchedulerILi256ELi256ELb1ELb1ELb0EEEEEEEEEvNT_6ParamsE)
        /*0044*/ 	.word	0x00000000


	//----- nvinfo : EIATTR_REGCOUNT
	.align		4
.L_22:
        /*0048*/ 	.byte	0x04, 0x2f
        /*004a*/ 	.short	(.L_24 - .L_23)
	.align		4
.L_23:
        /*004c*/ 	.word	index@(_ZN7cutlass13device_kernelIN5flash19enable_sm80_to_sm89INS1_16FlashAttnFwdSm80INS1_25CollectiveMainloopFwdSm80ILi8ELi1ELb0EN4cute5tupleIJNS5_1CILi128EEENS7_ILi48EEENS7_ILi256EEEEEELi256ENS_10bfloat16_tEfNS_4arch4Sm80ELb0ELb1ELb0ELb1ELb1ELb1ELb1ELb1EEENS1_21CollectiveEpilogueFwdINS6_IJS8_SA_S9_EEENS6_IJNS7_ILi1EEESI_SI_EEESC_SE_Li256ELb1ELb1ELb1ELb0EEENS1_36VarlenDynamicPersistentTileSchedulerILi128ELi48ELi256ELi256ELb1ELb1ELb0ELb1ELb0ELb1EEEEEEEEEvNT_6ParamsE)
        /*0050*/ 	.word	0x00000004


	//----- nvinfo : EIATTR_FRAME_SIZE
	.align		4
.L_24:
        /*0054*/ 	.byte	0x04, 0x11
        /*0056*/ 	.short	(.L_26 - .L_25)
	.align		4
.L_25:
        /*0058*/ 	.word	index@(_ZN7cutlass13device_kernelIN5flash19enable_sm80_to_sm89INS1_16FlashAttnFwdSm80INS1_25CollectiveMainloopFwdSm80ILi8ELi1ELb0EN4cute5tupleIJNS5_1CILi128EEENS7_ILi48EEENS7_ILi256EEEEEELi256ENS_10bfloat16_tEfNS_4arch4Sm80ELb0ELb1ELb0ELb1ELb1ELb1ELb1ELb1EEENS1_21CollectiveEpilogueFwdINS6_IJS8_SA_S9_EEENS6_IJNS7_ILi1EEESI_SI_EEESC_SE_Li256ELb1ELb1ELb1ELb0EEENS1_36VarlenDynamicPersistentTileSchedulerILi128ELi48ELi256ELi256ELb1ELb1ELb0ELb1ELb0ELb1EEEEEEEEEvNT_6ParamsE)
        /*005c*/ 	.word	0x00000000


	//----- nvinfo : EIATTR_REGCOUNT
	.align		4
.L_26:
        /*0060*/ 	.byte	0x04, 0x2f
        /*0062*/ 	.short	(.L_28 - .L_27)
	.align		4
.L_27:
        /*0064*/ 	.word	index@(_ZN7cutlass13device_kernelIN5flash19enable_sm80_to_sm89INS1_16FlashAttnFwdSm80INS1_25CollectiveMainloopFwdSm80ILi8ELi1ELb0EN4cute5tupleIJNS5_1CILi128EEENS7_ILi64EEENS7_ILi256EEEEEELi256ENS_10bfloat16_tEfNS_4arch4Sm80ELb0ELb1ELb0ELb1ELb1ELb0ELb1ELb1EEENS1_21CollectiveEpilogueFwdINS6_IJS8_SA_S9_EEENS6_IJNS7_ILi1EEESI_SI_EEESC_SE_Li256ELb1ELb1ELb1ELb0EEENS1_36VarlenDynamicPersistentTileSchedulerILi128ELi64ELi256ELi256ELb1ELb1ELb0ELb1ELb0ELb1EEEEEEEEEvNT_6ParamsE)
        /*0068*/ 	.word	0x00000004


	//----- nvinfo : EIATTR_FRAME_SIZE
	.align		4
.L_28:
        /*006c*/ 	.byte	0x04, 0x11
        /*006e*/ 	.short	(.L_30 - .L_29)
	.align		4
.L_29:
        /*0070*/ 	.word	index@(_ZN7cutlass13device_kernelIN5flash19enable_sm80_to_sm89INS1_16FlashAttnFwdSm80INS1_25CollectiveMainloopFwdSm80ILi8ELi1ELb0EN4cute5tupleIJNS5_1CILi128EEENS7_ILi64EEENS7_ILi256EEEEEELi256ENS_10bfloat16_tEfNS_4arch4Sm80ELb0ELb1ELb0ELb1ELb1ELb0ELb1ELb1EEENS1_21CollectiveEpilogueFwdINS6_IJS8_SA_S9_EEENS6_IJNS7_ILi1EEESI_SI_EEESC_SE_Li256ELb1ELb1ELb1ELb0EEENS1_36VarlenDynamicPersistentTileSchedulerILi128ELi64ELi256ELi256ELb1ELb1ELb0ELb1ELb0ELb1EEEEEEEEEvNT_6ParamsE)
        /*0074*/ 	.word	0x00000000


	//----- nvinfo : EIATTR_REGCOUNT
	.align		4
.L_30:
        /*0078*/ 	.byte	0x04, 0x2f
        /*007a*/ 	.short	(.L_32 - .L_31)
	.align		4
.L_31:
        /*007c*/ 	.word	index@(_ZN7cutlass13device_kernelIN5flash19enable_sm80_to_sm89INS1_16FlashAttnFwdSm80INS1_25CollectiveMainloopFwdSm80ILi8ELi1ELb0EN4cute5tupleIJNS5_1CILi128EEENS7_ILi64EEENS7_ILi256EEEEEELi256ENS_10bfloat16_tEfNS_4arch4Sm80ELb0ELb1ELb0ELb0ELb1ELb0ELb1ELb1EEENS1_21CollectiveEpilogueFwdINS6_IJS8_SA_S9_EEENS6_IJNS7_ILi1EEESI_SI_EEESC_SE_Li256ELb0ELb1ELb1ELb0EEENS1_19SingleTileSchedulerILb0ELb1ELb1ELi128EEEEEEEEEvNT_6ParamsE)
        /*0080*/ 	.word	0x00000004


	//----- nvinfo : EIATTR_FRAME_SIZE
	.align		4
.L_32:
        /*0084*/ 	.byte	0x04, 0x11
        /*0086*/ 	.short	(.L_34 - .L_33)
	.align		4
.L_33:
        /*0088*/ 	.word	index@(_ZN7cutlass13device_kernelIN5flash19enable_sm80_to_sm89INS1_16FlashAttnFwdSm80INS1_25CollectiveMainloopFwdSm80ILi8ELi1ELb0EN4cute5tupleIJNS5_1CILi128EEENS7_ILi64EEENS7_ILi256EEEEEELi256ENS_10bfloat16_tEfNS_4arch4Sm80ELb0ELb1ELb0ELb0ELb1ELb0ELb1ELb1EEENS1_21CollectiveEpilogueFwdINS6_IJS8_SA_S9_EEENS6_IJNS7_ILi1EEESI_SI_EEESC_SE_Li256ELb0ELb1ELb1ELb0EEENS1_19SingleTileSchedulerILb0ELb1ELb1ELi128EEEEEEEEEvNT_6ParamsE)
        /*008c*/ 	.word	0x00000000


	//----- nvinfo : EIATTR_REGCOUNT
	.align		4
.L_34:
        /*0090*/ 	.byte	0x04, 0x2f
        /*0092*/ 	.short	(.L_36 - .L_35)
	.align		4
.L_35:
        /*0094*/ 	.word	index@(_ZN7cutlass13device_kernelIN5flash19enable_sm80_to_sm89INS1_16FlashAttnFwdSm80INS1_25CollectiveMainloopFwdSm80ILi8ELi1ELb0EN4cute5tupleIJNS5_1CILi128EEENS7_ILi48EEENS7_ILi256EEEEEELi256ENS_10bfloat16_tEfNS_4arch4Sm80ELb0ELb0ELb0ELb1ELb1ELb1ELb1ELb1EEENS1_21CollectiveEpilogueFwdINS6_IJS8_SA_S9_EEENS6_IJNS7_ILi1EEESI_SI_EEESC_SE_Li256ELb1ELb1ELb1ELb0EEENS1_36VarlenDynamicPersistentTileSchedulerILi128ELi48ELi256ELi256ELb1ELb1ELb0ELb0ELb1ELb1EEEEEEEEEvNT_6ParamsE)
        /*0098*/ 	.word	0x00000004


	//----- nvinfo : EIATTR_FRAME_SIZE
	.align		4
.L_36:
        /*009c*/ 	.byte	0x04, 0x11
        /*009e*/ 	.short	(.L_38 - .L_37)
	.align		4
.L_37:
        /*00a0*/ 	.word	index@(_ZN7cutlass13device_kernelIN5flash19enable_sm80_to_sm89INS1_16FlashAttnFwdSm80INS1_25CollectiveMainloopFwdSm80ILi8ELi1ELb0EN4cute5tupleIJNS5_1CILi128EEENS7_ILi48EEENS7_ILi256EEEEEELi256ENS_10bfloat16_tEfNS_4arch4Sm80ELb0ELb0ELb0ELb1ELb1ELb1ELb1ELb1EEENS1_21CollectiveEpilogueFwdINS6_IJS8_SA_S9_EEENS6_IJNS7_ILi1EEESI_SI_EEESC_SE_Li256ELb1ELb1ELb1ELb0EEENS1_36VarlenDynamicPersistentTileSchedulerILi128ELi48ELi256ELi256ELb1ELb1ELb0ELb0ELb1ELb1EEEEEEEEEvNT_6ParamsE)
        /*00a4*/ 	.word	0x00000000


	//----- nvinfo : EIATTR_REGCOUNT
	.align		4
.L_38:
        /*00a8*/ 	.byte	0x04, 0x2f
        /*00aa*/ 	.short	(.L_40 - .L_39)
	.align		4
.L_39:
        /*00ac*/ 	.word	index@(_ZN7cutlass13device_kernelIN5flash19enable_sm80_to_sm89INS1_16FlashAttnFwdSm80INS1_25CollectiveMainloopFwdSm80ILi8ELi1ELb0EN4cute5tupleIJNS5_1CILi128EEENS7_ILi64EEENS7_ILi256EEEEEELi256ENS_10bfloat16_tEfNS_4arch4Sm80ELb0ELb0ELb0ELb1ELb1ELb0ELb1ELb1EEENS1_21CollectiveEpilogueFwdINS6_IJS8_SA_S9_EEENS6_IJNS7_ILi1EEESI_SI_EEESC_SE_Li256ELb1ELb1ELb1ELb0EEENS1_36VarlenDynamicPersistentTileSchedulerILi128ELi64ELi256ELi256ELb1ELb1ELb0ELb0ELb1ELb1EEEEEEEEEvNT_6ParamsE)
        /*00b0*/ 	.word	0x00000004


	//----- nvinfo : EIATTR_FRAME_SIZE
	.align		4
.L_40:
        /*00b4*/ 	.byte	0x04, 0x11
        /*00b6*/ 	.short	(.L_42 - .L_41)
	.align		4
.L_41:
        /*00b8*/ 	.word	index@(_ZN7cutlass13device_kernelIN5flash19enable_sm80_to_sm89INS1_16FlashAttnFwdSm80INS1_25CollectiveMainloopFwdSm80ILi8ELi1ELb0EN4cute5tupleIJNS5_1CILi128EEENS7_ILi64EEENS7_ILi256EEEEEELi256ENS_10bfloat16_tEfNS_4arch4Sm80ELb0ELb0ELb0ELb1ELb1ELb0ELb1ELb1EEENS1_21CollectiveEpilogueFwdINS6_IJS8_SA_S9_EEENS6_IJNS7_ILi1EEESI_SI_EEESC_SE_Li256ELb1ELb1ELb1ELb0EEENS1_36VarlenDynamicPersistentTileSchedulerILi128ELi64ELi256ELi256ELb1ELb1ELb0ELb0ELb1ELb1EEEEEEEEEvNT_6ParamsE)
        /*00bc*/ 	.word	0x00000000


	//----- nvinfo : EIATTR_REGCOUNT
	.align		4
.L_42:
        /*00c0*/ 	.byte	0x04, 0x2f
        /*00c2*/ 	.short	(.L_44 - .L_43)
	.align		4
.L_43:
        /*00c4*/ 	.word	index@(_ZN7cutlass13device_kernelIN5flash19enable_sm80_to_sm89INS1_16FlashAttnFwdSm80INS1_25CollectiveMainloopFwdSm80ILi8ELi1ELb0EN4cute5tupleIJNS5_1CILi128EEENS7_ILi96EEENS7_ILi256EEEEEELi256ENS_10bfloat16_tEfNS_4arch4Sm80ELb0ELb0ELb0ELb0ELb1ELb0ELb1ELb1EEENS1_21CollectiveEpilogueFwdINS6_IJS8_SA_S9_EEENS6_IJNS7_ILi1EEESI_SI_EEESC_SE_Li256ELb0ELb1ELb1ELb0EEENS1_19SingleTileSchedulerILb0ELb1ELb1ELi128EEEEEEEEEvNT_6ParamsE)
        /*00c8*/ 	.word	0x00000004


	//----- nvinfo : EIATTR_FRAME_SIZE
	.align		4
.L_44:
        /*00cc*/ 	.byte	0x04, 0x11
        /*00ce*/ 	.short	(.L_46 - .L_45)
	.align		4
.L_45:
        /*00d0*/ 	.word	index@(_ZN7cutlass13device_kernelIN5flash19enable_sm80_to_sm89INS1_16FlashAttnFwdSm80INS1_25CollectiveMainloopFwdSm80ILi8ELi1ELb0EN4cute5tupleIJNS5_1CILi128EEENS7_ILi96EEENS7_ILi256EEEEEELi256ENS_10bfloat16_tEfNS_4arch4Sm80ELb0ELb0ELb0ELb0ELb1ELb0ELb1ELb1EEENS1_21CollectiveEpilogueFwdINS6_IJS8_SA_S9_EEENS6_IJNS7_ILi1EEESI_SI_EEESC_SE_Li256ELb0ELb1ELb1ELb0EEENS1_19SingleTileSchedulerILb0ELb1ELb1ELi128EEEEEEEEEvNT_6ParamsE)
        /*00d4*/ 	.word	0x00000000


	//----- nvinfo : EIATTR_REGCOUNT
	.align		4
.L_46:
        /*00d8*/ 	.byte	0x04, 0x2f
        /*00da*/ 	.short	(.L_48 - .L_47)
	.align		4
.L_47:
        /*00dc*/ 	.word	index@(_ZN7cutlass13device_kernelIN5flash19enable_sm80_to_sm89INS1_16FlashAttnFwdSm80INS1_25CollectiveMainloopFwdSm80ILi8ELi1ELb0EN4cute5tupleIJNS5_1CILi128EEENS7_ILi32EEENS7_ILi256EEEEEELi256ENS_10bfloat16_tEfNS_4arch4Sm80ELb1ELb0ELb0ELb1ELb1ELb1ELb1ELb1EEENS1_21CollectiveEpilogueFwdINS6_IJS8_SA_S9_EEENS6_IJNS7_ILi1EEESI_SI_EEESC_SE_Li256ELb1ELb1ELb1ELb0EEENS1_36VarlenDynamicPersistentTileSchedulerILi128ELi32ELi256ELi256ELb1ELb1ELb0ELb1ELb1ELb1EEEEEEEEEvNT_6ParamsE)
        /*00e0*/ 	.word	0x00000004


	//----- nvinfo : EIATTR_FRAME_SIZE
	.align		4
.L_48:
        /*00e4*/ 	.byte	0x04, 0x11
        /*00e6*/ 	.short	(.L_50 - .L_49)
	.align		4
.L_49:
        /*00e8*/ 	.word	index@(_ZN7cutlass13device_kernelIN5flash19enable_sm80_to_sm89INS1_16FlashAttnFwdSm80INS1_25CollectiveMainloopFwdSm80ILi8ELi1ELb0EN4cute5tupleIJNS5_1CILi128EEENS7_ILi32EEENS7_ILi256EEEEEELi256ENS_10bfloat16_tEfNS_4arch4Sm80ELb1ELb0ELb0ELb1ELb1ELb1ELb1ELb1EEENS1_21CollectiveEpilogueFwdINS6_IJS8_SA_S9_EEENS6_IJNS7_ILi1EEESI_SI_EEESC_SE_Li256ELb1ELb1ELb1ELb0EEENS1_36VarlenDynamicPersistentTileSchedulerILi128ELi32ELi256ELi256ELb1ELb1ELb0ELb1ELb1ELb1EEEEEEEEEvNT_6ParamsE)
        /*00ec*/ 	.word	0x00000000


	//----- nvinfo : EIATTR_REGCOUNT
	.align		4
.L_50:
        /*00f0*/ 	.byte	0x04, 0x2f
        /*00f2*/ 	.short	(.L_52 - .L_51)
	.align		4
.L_51:
        /*00f4*/ 	.word	index@(_ZN7cutlass13device_kernelIN5flash19enable_sm80_to_sm89INS1_16FlashAttnFwdSm80INS1_25CollectiveMainloopFwdSm80ILi8ELi1ELb1EN4cute5tupleIJNS5_1CILi128EEENS7_ILi48EEENS7_ILi256EEEEEELi256ENS_10bfloat16_tEfNS_4arch4Sm80ELb1ELb0ELb0ELb1ELb1ELb0ELb1ELb1EEENS1_21CollectiveEpilogueFwdINS6_IJS8_SA_S9_EEENS6_IJNS7_ILi1EEESI_SI_EEESC_SE_Li256ELb1ELb1ELb1ELb0EEENS1_36VarlenDynamicPersistentTileSchedulerILi128ELi48ELi256ELi256ELb1ELb1ELb0ELb1ELb1ELb1EEEEEEEEEvNT_6ParamsE)
        /*00f8*/ 	.word	0x00000004


	//----- nvinfo : EIATTR_FRAME_SIZE
	.align		4
.L_52:
        /*00fc*/ 	.byte	0x04, 0x11
        /*00fe*/ 	.short	(.L_54 - .L_53)
	.align		4
.L_53:
        /*0100*/ 	.word	index@(_ZN7cutlass13device_kernelIN5flash19enable_sm80_to_sm89INS1_16FlashAttnFwdSm80INS1_25CollectiveMainloopFwdSm80ILi8ELi1ELb1EN4cute5tupleIJNS5_1CILi128EEENS7_ILi48EEENS7_ILi256EEEEEELi256ENS_10bfloat16_tEfNS_4arch4Sm80ELb1ELb0ELb0ELb1ELb1ELb0ELb1ELb1EEENS1_21CollectiveEpilogueFwdINS6_IJS8_SA_S9_EEENS6_IJNS7_ILi1EEESI_SI_EEESC_SE_Li256ELb1ELb1ELb1ELb0EEENS1_36VarlenDynamicPersistentTileSchedulerILi128ELi48ELi256ELi256ELb1ELb1ELb0ELb1ELb1ELb1EEEEEEEEEvNT_6ParamsE)
        /*0104*/ 	.word	0x00000000


	//----- nvinfo : EIATTR_REGCOUNT
	.align		4
.L_54:
        /*0108*/ 	.byte	0x04, 0x2f
        /*010a*/ 	.short	(.L_56 - .L_55)
	.align		4
.L_55:
        /*010c*/ 	.word	index@(_ZN7cutlass13device_kernelIN5flash19enable_sm80_to_sm89INS1_16FlashAttnFwdSm80INS1_25CollectiveMainloopFwdSm80ILi8ELi1ELb1EN4cute5tupleIJNS5_1CILi128EEENS7_ILi64EEENS7_ILi256EEEEEELi256ENS_10bfloat16_tEfNS_4arch4Sm80ELb1ELb0ELb0ELb0ELb1ELb0ELb1ELb1EEENS1_21CollectiveEpilogueFwdINS6_IJS8_SA_S9_EEENS6_IJNS7_ILi1EEESI_SI_EEESC_SE_Li256ELb0ELb1ELb1ELb0EEENS1_30DynamicPersistentTileSchedulerILi256ELi256ELb1ELb1ELb0EEEEEEEEEvNT_6ParamsE)
        /*0110*/ 	.word	0x00000004


	//----- nvinfo : EIATTR_FRAME_SIZE
	.align		4
.L_56:
        /*0114*/ 	.byte	0x04, 0x11
        /*0116*/ 	.short	(.L_58 - .L_57)
	.align		4
.L_57:
        /*0118*/ 	.word	index@(_ZN7cutlass13device_kernelIN5flash19enable_sm80_to_sm89INS1_16FlashAttnFwdSm80INS1_25CollectiveMainloopFwdSm80ILi8ELi1ELb1EN4cute5tupleIJNS5_1CILi128EEENS7_ILi64EEENS7_ILi256EEEEEELi256ENS_10bfloat16_tEfNS_4arch4Sm80ELb1ELb0ELb0ELb0ELb1ELb0ELb1ELb1EEENS1_21CollectiveEpilogueFwdINS6_IJS8_SA_S9_EEENS6_IJNS7_ILi1EEESI_SI_EEESC_SE_Li256ELb0ELb1ELb1ELb0EEENS1_30DynamicPersistentTileSchedulerILi256ELi256ELb1ELb1ELb0EEEEEEEEEvNT_6ParamsE)
        /*011c*/ 	.word	0x00000000


	//----- nvinfo : EIATTR_REGCOUNT
	.align		4
.L_58:
        /*0120*/ 	.byte	0x04, 0x2f
        /*0122*/ 	.short	(.L_60 - .L_59)
	.align		4
.L_59:
        /*0124*/ 	.word	index@(_ZN7cutlass13device_kernelIN5flash19enable_sm80_to_sm89INS1_16FlashAttnFwdSm80INS1_25CollectiveMainloopFwdSm80ILi8ELi1ELb0EN4cute5tupleIJNS5_1CILi128EEENS7_ILi32EEENS7_ILi256EEEEEELi256ENS_10bfloat16_tEfNS_4arch4Sm80ELb0ELb1ELb0ELb1ELb1ELb1ELb1ELb1EEENS1_21CollectiveEpilogueFwdINS6_IJS8_SA_S9_EEENS6_IJNS7_ILi1EEESI_SI_EEESC_SE_Li256ELb1ELb1ELb1ELb0EEENS1_36VarlenDynamicPersistentTileSchedulerILi128ELi32ELi256ELi256ELb1ELb1ELb0ELb1ELb0ELb1EEEEEEEEEvNT_6ParamsE)
        /*0128*/ 	.word	0x00000004


	//----- nvinfo : EIATTR_FRAME_SIZE
	.align		4
.L_60:
        /*012c*/ 	.byte	0x04, 0x11
        /*012e*/ 	.short	(.L_62 - .L_61)
	.align		4
.L_61:
        /*0130*/ 	.word	index@(_ZN7cutlass13device_kernelIN5flash19enable_sm80_to_sm89INS1_16FlashAttnFwdSm80INS1_25CollectiveMainloopFwdSm80ILi8ELi1ELb0EN4cute5tupleIJNS5_1CILi128EEENS7_ILi32EEENS7_ILi256EEEEEELi256ENS_10bfloat16_tEfNS_4arch4Sm80ELb0ELb1ELb0ELb1ELb1ELb1ELb1ELb1EEENS1_21CollectiveEpilogueFwdINS6_IJS8_SA_S9_EEENS6_IJNS7_ILi1EEESI_SI_EEESC_SE_Li256ELb1ELb1ELb1ELb0EEENS1_36VarlenDynamicPersistentTileSchedulerILi128ELi32ELi256ELi256ELb1ELb1ELb0ELb1ELb0ELb1EEEEEEEEEvNT_6ParamsE)
        /*0134*/ 	.word	0x00000000


	//----- nvinfo : EIATTR_REGCOUNT
	.align		4
.L_62:
        /*0138*/ 	.byte	0x04, 0x2f
        /*013a*/ 	.short	(.L_64 - .L_63)
	.align		4
.L_63:
        /*013c*/ 	.word	index@(_ZN7cutlass13device_kernelIN5flash19enable_sm80_to_sm89INS1_16FlashAttnFwdSm80INS1_25CollectiveMainloopFwdSm80ILi8ELi1ELb1EN4cute5tupleIJNS5_1CILi128EEENS7_ILi48EEENS7_ILi256EEEEEELi256ENS_10bfloat16_tEfNS_4arch4Sm80ELb0ELb1ELb0ELb1ELb1ELb0ELb1ELb1EEENS1_21CollectiveEpilogueFwdINS6_IJS8_SA_S9_EEENS6_IJNS7_ILi1EEESI_SI_EEESC_SE_Li256ELb1ELb1ELb1ELb0EEENS1_36VarlenDynamicPersistentTileSchedulerILi128ELi48ELi256ELi256ELb1ELb1ELb0ELb1ELb0ELb1EEEEEEEEEvNT_6ParamsE)
        /*0140*/ 	.word	0x00000004


	//----- nvinfo : EIATTR_FRAME_SIZE
	.align		4
.L_64:
        /*0144*/ 	.byte	0x04, 0x11
        /*0146*/ 	.short	(.L_66 - .L_65)
	.align		4
.L_65:
        /*0148*/ 	.word	index@(_ZN7cutlass13device_kernelIN5flash19enable_sm80_to_sm89INS1_16FlashAttnFwdSm80INS1_25CollectiveMainloopFwdSm80ILi8ELi1ELb1EN4cute5tupleIJNS5_1CILi128EEENS7_ILi48EEENS7_ILi256EEEEEELi256ENS_10bfloat16_tEfNS_4arch4Sm80ELb0ELb1ELb0ELb1ELb1ELb0ELb1ELb1EEENS1_21CollectiveEpilogueFwdINS6_IJS8_SA_S9_EEENS6_IJNS7_ILi1EEESI_SI_EEESC_SE_Li256ELb1ELb1ELb1ELb0EEENS1_36VarlenDynamicPersistentTileSchedulerILi128ELi48ELi256ELi256ELb1ELb1ELb0ELb1ELb0ELb1EEEEEEEEEvNT_6ParamsE)
        /*014c*/ 	.word	0x00000000


	//----- nvinfo : EIATTR_REGCOUNT
	.align		4
.L_66:
        /*0150*/ 	.byte	0x04, 0x2f
        /*0152*/ 	.short	(.L_68 - .L_67)
	.align		4
.L_67:
        /*0154*/ 	.word	index@(_ZN7cutlass13device_kernelIN5flash19enable_sm80_to_sm89INS1_16FlashAttnFwdSm80INS1_25CollectiveMainloopFwdSm80ILi8ELi1ELb1EN4cute5tupleIJNS5_1CILi128EEENS7_ILi48EEENS7_ILi256EEEEEELi256ENS_10bfloat16_tEfNS_4arch4Sm80ELb0ELb1ELb0ELb0ELb1ELb0ELb1ELb1EEENS1_21CollectiveEpilogueFwdINS6_IJS8_SA_S9_EEENS6_IJNS7_ILi1EEESI_SI_EEESC_SE_Li256ELb0ELb1ELb1ELb0EEENS1_19SingleTileSchedulerILb0ELb1ELb1ELi128EEEEEEEEEvNT_6ParamsE)
        /*0158*/ 	.word	0x00000004


	//----- nvinfo : EIATTR_FRAME_SIZE
	.align		4
.L_68:
        /*015c*/ 	.byte	0x04, 0x11
        /*015e*/ 	.short	(.L_70 - .L_69)
	.align		4
.L_69:
        /*0160*/ 	.word	index@(_ZN7cutlass13device_kernelIN5flash19enable_sm80_to_sm89INS1_16FlashAttnFwdSm80INS1_25CollectiveMainloopFwdSm80ILi8ELi1ELb1EN4cute5tupleIJNS5_1CILi128EEENS7_ILi48EEENS7_ILi256EEEEEELi256ENS_10bfloat16_tEfNS_4arch4Sm80ELb0ELb1ELb0ELb0ELb1ELb0ELb1ELb1EEENS1_21CollectiveEpilogueFwdINS6_IJS8_SA_S9_EEENS6_IJNS7_ILi1EEESI_SI_EEESC_SE_Li256ELb0ELb1ELb1ELb0EEENS1_19SingleTileSchedulerILb0ELb1ELb1ELi128EEEEEEEEEvNT_6ParamsE)
        /*0164*/ 	.word	0x00000000


	//----- nvinfo : EIATTR_REGCOUNT
	.align		4
.L_70:
        /*0168*/ 	.byte	0x04, 0x2f
        /*016a*/ 	.short	(.L_72 - .L_71)
	.align		4
.L_71:
        /*016c*/ 	.word	index@(_ZN7cutlass13device_kernelIN5flash19enable_sm80_to_sm89INS1_16FlashAttnFwdSm80INS1_25CollectiveMainloopFwdSm80ILi8ELi1ELb0EN4cute5tupleIJNS5_1CILi128EEENS7_ILi32EEENS7_ILi256EEEEEELi256ENS_10bfloat16_tEfNS_4arch4Sm80ELb0ELb0ELb0ELb1ELb1ELb1ELb1ELb1EEENS1_21CollectiveEpilogueFwdINS6_IJS8_SA_S9_EEENS6_IJNS7_ILi1EEESI_SI_EEESC_SE_Li256ELb1ELb1ELb1ELb0EEENS1_36VarlenDynamicPersistentTileSchedulerILi128ELi32ELi256ELi256ELb1ELb1ELb0ELb0ELb1ELb1EEEEEEEEEvNT_6ParamsE)
        /*0170*/ 	.word	0x00000004


	//----- nvinfo : EIATTR_FRAME_SIZE
	.align		4
.L_72:
        /*0174*/ 	.byte	0x04, 0x11
        /*0176*/ 	.short	(.L_74 - .L_73)
	.align		4
.L_73:
        /*0178*/ 	.word	index@(_ZN7cutlass13device_kernelIN5flash19enable_sm80_to_sm89INS1_16FlashAttnFwdSm80INS1_25CollectiveMainloopFwdSm80ILi8ELi1ELb0EN4cute5tupleIJNS5_1CILi128EEENS7_ILi32EEENS7_ILi256EEEEEELi256ENS_10bfloat16_tEfNS_4arch4Sm80ELb0ELb0ELb0ELb1ELb1ELb1ELb1ELb1EEENS1_21CollectiveEpilogueFwdINS6_IJS8_SA_S9_EEENS6_IJNS7_ILi1EEESI_SI_EEESC_SE_Li256ELb1ELb1ELb1ELb0EEENS1_36VarlenDynamicPersistentTileSchedulerILi128ELi32ELi256ELi256ELb1ELb1ELb0ELb0ELb1ELb1EEEEEEEEEvNT_6ParamsE)
        /*017c*/ 	.word	0x00000000


	//----- nvinfo : EIATTR_REGCOUNT
	.align		4
.L_74:
        /*0180*/ 	.byte	0x04, 0x2f
        /*0182*/ 	.short	(.L_76 - .L_75)
	.align		4
.L_75:
        /*0184*/ 	.word	index@(_ZN7cutlass13device_kernelIN5flash19enable_sm80_to_sm89INS1_16FlashAttnFwdSm80INS1_25CollectiveMainloopFwdSm80ILi8ELi1ELb1EN4cute5tupleIJNS5_1CILi128EEENS7_ILi48EEENS7_ILi256EEEEEELi256ENS_10bfloat16_tEfNS_4arch4Sm80ELb0ELb0ELb0ELb1ELb1ELb0ELb1ELb1EEENS1_21CollectiveEpilogueFwdINS6_IJS8_SA_S9_EEENS6_IJNS7_ILi1EEESI_SI_EEESC_SE_Li256ELb1ELb1ELb1ELb0EEENS1_36VarlenDynamicPersistentTileSchedulerILi128ELi48ELi256ELi256ELb1ELb1ELb0ELb0ELb1ELb1EEEEEEEEEvNT_6ParamsE)
        /*0188*/ 	.word	0x00000004


	//----- nvinfo : EIATTR_FRAME_SIZE
	.align		4
.L_76:
        /*018c*/ 	.byte	0x04, 0x11
        /*018e*/ 	.short	(.L_78 - .L_77)
	.align		4
.L_77:
        /*0190*/ 	.word	index@(_ZN7cutlass13device_kernelIN5flash19enable_sm80_to_sm89INS1_16FlashAttnFwdSm80INS1_25CollectiveMainloopFwdSm80ILi8ELi1ELb1EN4cute5tupleIJNS5_1CILi128EEENS7_ILi48EEENS7_ILi256EEEEEELi256ENS_10bfloat16_tEfNS_4arch4Sm80ELb0ELb0ELb0ELb1ELb1ELb0ELb1ELb1EEENS1_21CollectiveEpilogueFwdINS6_IJS8_SA_S9_EEENS6_IJNS7_ILi1EEESI_SI_EEESC_SE_Li256ELb1ELb1ELb1ELb0EEENS1_36VarlenDynamicPersistentTileSchedulerILi128ELi48ELi256ELi256ELb1ELb1ELb0ELb0ELb1ELb1EEEEEEEEEvNT_6ParamsE)
        /*0194*/ 	.word	0x00000000


	//----- nvinfo : EIATTR_REGCOUNT
	.align		4
.L_78:
        /*0198*/ 	.byte	0x04, 0x2f
        /*019a*/ 	.short	(.L_80 - .L_79)
	.align		4
.L_79:
        /*019c*/ 	.word	index@(_ZN7cutlass13device_kernelIN5flash19enable_sm80_to_sm89INS1_16FlashAttnFwdSm80INS1_25CollectiveMainloopFwdSm80ILi8ELi1ELb1EN4cute5tupleIJNS5_1CILi128EEENS7_ILi64EEENS7_ILi256EEEEEELi256ENS_10bfloat16_tEfNS_4arch4Sm80ELb0ELb0ELb0ELb0ELb1ELb0ELb1ELb1EEENS1_21CollectiveEpilogueFwdINS6_IJS8_SA_S9_EEENS6_IJNS7_ILi1EEESI_SI_EEESC_SE_Li256ELb0ELb1ELb1ELb0EEENS1_19SingleTileSchedulerILb0ELb1ELb1ELi128EEEEEEEEEvNT_6ParamsE)
        /*01a0*/ 	.word	0x00000004


	//----- nvinfo : EIATTR_FRAME_SIZE
	.align		4
.L_80:
        /*01a4*/ 	.byte	0x04, 0x11
        /*01a6*/ 	.short	(.L_82 - .L_81)
	.align		4
.L_81:
        /*01a8*/ 	.word	index@(_ZN7cutlass13device_kernelIN5flash19enable_sm80_to_sm89INS1_16FlashAttnFwdSm80INS1_25CollectiveMainloopFwdSm80ILi8ELi1ELb1EN4cute5tupleIJNS5_1CILi128EEENS7_ILi64EEENS7_ILi256EEEEEELi256ENS_10bfloat16_tEfNS_4arch4Sm80ELb0ELb0ELb0ELb0ELb1ELb0ELb1ELb1EEENS1_21CollectiveEpilogueFwdINS6_IJS8_SA_S9_EEENS6_IJNS7_ILi1EEESI_SI_EEESC_SE_Li256ELb0ELb1ELb1ELb0EEENS1_19SingleTileSchedulerILb0ELb1ELb1ELi128EEEEEEEEEvNT_6ParamsE)
        /*01ac*/ 	.word	0x00000000


	//----- nvinfo : EIATTR_MIN_STACK_SIZE
	.align		4
.L_82:
        /*01b0*/ 	.byte	0x04, 0x12
        /*01b2*/ 	.short	(.L_84 - .L_83)
	.align		4
.L_83:
        /*01b4*/ 	.word	index@(_ZN7cutlass13device_kernelIN5flash19enable_sm80_to_sm89INS1_16FlashAttnFwdSm80INS1_25CollectiveMainloopFwdSm80ILi8ELi1ELb1EN4cute5tupleIJNS5_1CILi128EEENS7_ILi64EEENS7_ILi256EEEEEELi256ENS_10bfloat16_tEfNS_4arch4Sm80ELb0ELb0ELb0ELb0ELb1ELb0ELb1ELb1EEENS1_21CollectiveEpilogueFwdINS6_IJS8_SA_S9_EEENS6_IJNS7_ILi1EEESI_SI_EEESC_SE_Li256ELb0ELb1ELb1ELb0EEENS1_19SingleTileSchedulerILb0ELb1ELb1ELi128EEEEEEEEEvNT_6ParamsE)
        /*01b8*/ 	.word	0x00000000


	//----- nvinfo : EIATTR_MIN_STACK_SIZE
	.align		4
.L_84:
        /*01bc*/ 	.byte	0x04, 0x12
        /*01be*/ 	.short	(.L_86 - .L_85)
	.align		4
.L_85:
        /*01c0*/ 	.word	index@(_ZN7cutlass13device_kernelIN5flash19enable_sm80_to_sm89INS1_16FlashAttnFwdSm80INS1_25CollectiveMainloopFwdSm80ILi8ELi1ELb1EN4cute5tupleIJNS5_1CILi128EEENS7_ILi48EEENS7_ILi256EEEEEELi256ENS_10bfloat16_tEfNS_4arch4Sm80ELb0ELb0ELb0ELb1ELb1ELb0ELb1ELb1EEENS1_21CollectiveEpilogueFwdINS6_IJS8_SA_S9_EEENS6_IJNS7_ILi1EEESI_SI_EEESC_SE_Li256ELb1ELb1ELb1ELb0EEENS1_36VarlenDynamicPersistentTileSchedulerILi128ELi48ELi256ELi256ELb1ELb1ELb0ELb0ELb1ELb1EEEEEEEEEvNT_6ParamsE)
        /*01c4*/ 	.word	0x00000000


	//----- nvinfo : EIATTR_MIN_STACK_SIZE
	.align		4
.L_86:
        /*01c8*/ 	.byte	0x04, 0x12
        /*01ca*/ 	.short	(.L_88 - .L_87)
	.align		4
.L_87:
        /*01cc*/ 	.word	index@(_ZN7cutlass13device_kernelIN5flash19enable_sm80_to_sm89INS1_16FlashAttnFwdSm80INS1_25CollectiveMainloopFwdSm80ILi8ELi1ELb0EN4cute5tupleIJNS5_1CILi128EEENS7_ILi32EEENS7_ILi256EEEEEELi256ENS_10bfloat16_tEfNS_4arch4Sm80ELb0ELb0ELb0ELb1ELb1ELb1ELb1ELb1EEENS1_21CollectiveEpilogueFwdINS6_IJS8_SA_S9_EEENS6_IJNS7_ILi1EEESI_SI_EEESC_SE_Li256ELb1ELb1ELb1ELb0EEENS1_36VarlenDynamicPersistentTileSchedulerILi128ELi32ELi256ELi256ELb1ELb1ELb0ELb0ELb1ELb1EEEEEEEEEvNT_6ParamsE)
        /*01d0*/ 	.word	0x00000000


	//----- nvinfo : EIATTR_MIN_STACK_SIZE
	.align		4
.L_88:
        /*01d4*/ 	.byte	0x04, 0x12
        /*01d6*/ 	.short	(.L_90 - .L_89)
	.align		4
.L_89:
        /*01d8*/ 	.word	index@(_ZN7cutlass13device_kernelIN5flash19enable_sm80_to_sm89INS1_16FlashAttnFwdSm80INS1_25CollectiveMainloopFwdSm80ILi8ELi1ELb1EN4cute5tupleIJNS5_1CILi128EEENS7_ILi48EEENS7_ILi256EEEEEELi256ENS_10bfloat16_tEfNS_4arch4Sm80ELb0ELb1ELb0ELb0ELb1ELb0ELb1ELb1EEENS1_21CollectiveEpilogueFwdINS6_IJS8_SA_S9_EEENS6_IJNS7_ILi1EEESI_SI_EEESC_SE_Li256ELb0ELb1ELb1ELb0EEENS1_19SingleTileSchedulerILb0ELb1ELb1ELi128EEEEEEEEEvNT_6ParamsE)
        /*01dc*/ 	.word	0x00000000


	//----- nvinfo : EIATTR_MIN_STACK_SIZE
	.align		4
.L_90:
        /*01e0*/ 	.byte	0x04, 0x12
        /*01e2*/ 	.short	(.L_92 - .L_91)
	.align		4
.L_91:
        /*01e4*/ 	.word	index@(_ZN7cutlass13device_kernelIN5flash19enable_sm80_to_sm89INS1_16FlashAttnFwdSm80INS1_25CollectiveMainloopFwdSm80ILi8ELi1ELb1EN4cute5tupleIJNS5_1CILi128EEENS7_ILi48EEENS7_ILi256EEEEEELi256ENS_10bfloat16_tEfNS_4arch4Sm80ELb0ELb1ELb0ELb1ELb1ELb0ELb1ELb1EEENS1_21CollectiveEpilogueFwdINS6_IJS8_SA_S9_EEENS6_IJNS7_ILi1EEESI_SI_EEESC_SE_Li256ELb1ELb1ELb1ELb0EEENS1_36VarlenDynamicPersistentTileSchedulerILi128ELi48ELi256ELi256ELb1ELb1ELb0ELb1ELb0ELb1EEEEEEEEEvNT_6ParamsE)
        /*01e8*/ 	.word	0x00000000


	//----- nvinfo : EIATTR_MIN_STACK_SIZE
	.align		4
.L_92:
        /*01ec*/ 	.byte	0x04, 0x12
        /*01ee*/ 	.short	(.L_94 - .L_93)
	.align		4
.L_93:
        /*01f0*/ 	.word	index@(_ZN7cutlass13device_kernelIN5flash19enable_sm80_to_sm89INS1_16FlashAttnFwdSm80INS1_25CollectiveMainloopFwdSm80ILi8ELi1ELb0EN4cute5tupleIJNS5_1CILi128EEENS7_ILi32EEENS7_ILi256EEEEEELi256ENS_10bfloat16_tEfNS_4arch4Sm80ELb0ELb1ELb0ELb1ELb1ELb1ELb1ELb1EEENS1_21CollectiveEpilogueFwdINS6_IJS8_SA_S9_EEENS6_IJNS7_ILi1EEESI_SI_EEESC_SE_Li256ELb1ELb1ELb1ELb0EEENS1_36VarlenDynamicPersistentTileSchedulerILi128ELi32ELi256ELi256ELb1ELb1ELb0ELb1ELb0ELb1EEEEEEEEEvNT_6ParamsE)
        /*01f4*/ 	.word	0x00000000


	//----- nvinfo : EIATTR_MIN_STACK_SIZE
	.align		4
.L_94:
        /*01f8*/ 	.byte	0x04, 0x12
        /*01fa*/ 	.short	(.L_96 - .L_95)
	.align		4
.L_95:
        /*01fc*/ 	.word	index@(_ZN7cutlass13device_kernelIN5flash19enable_sm80_to_sm89INS1_16FlashAttnFwdSm80INS1_25CollectiveMainloopFwdSm80ILi8ELi1ELb1EN4cute5tupleIJNS5_1CILi128EEENS7_ILi64EEENS7_ILi256EEEEEELi256ENS_10bfloat16_tEfNS_4arch4Sm80ELb1ELb0ELb0ELb0ELb1ELb0ELb1ELb1EEENS1_21CollectiveEpilogueFwdINS6_IJS8_SA_S9_EEENS6_IJNS7_ILi1EEESI_SI_EEESC_SE_Li256ELb0ELb1ELb1ELb0EEENS1_30DynamicPersistentTileSchedulerILi256ELi256ELb1ELb1ELb0EEEEEEEEEvNT_6ParamsE)
        /*0200*/ 	.word	0x00000000


	//----- nvinfo : EIATTR_MIN_STACK_SIZE
	.align		4
.L_96:
        /*0204*/ 	.byte	0x04, 0x12
        /*0206*/ 	.short	(.L_98 - .L_97)
	.align		4
.L_97:
        /*0208*/ 	.word	index@(_ZN7cutlass13device_kernelIN5flash19enable_sm80_to_sm89INS1_16FlashAttnFwdSm80INS1_25CollectiveMainloopFwdSm80ILi8ELi1ELb1EN4cute5tupleIJNS5_1CILi128EEENS7_ILi48EEENS7_ILi256EEEEEELi256ENS_10bfloat16_tEfNS_4arch4Sm80ELb1ELb0ELb0ELb1ELb1ELb0ELb1ELb1EEENS1_21CollectiveEpilogueFwdINS6_IJS8_SA_S9_EEENS6_IJNS7_ILi1EEESI_SI_EEESC_SE_Li256ELb1ELb1ELb1ELb0EEENS1_36VarlenDynamicPersistentTileSchedulerILi128ELi48ELi256ELi256ELb1ELb1ELb0ELb1ELb1ELb1EEEEEEEEEvNT_6ParamsE)
        /*020c*/ 	.word	0x00000000


	//----- nvinfo : EIATTR_MIN_STACK_SIZE
	.align		4
.L_98:
        /*0210*/ 	.byte	0x04, 0x12
        /*0212*/ 	.short	(.L_100 - .L_99)
	.align		4
.L_99:
        /*0214*/ 	.word	index@(_ZN7cutlass13device_kernelIN5flash19enable_sm80_to_sm89INS1_16FlashAttnFwdSm80INS1_25CollectiveMainloopFwdSm80ILi8ELi1ELb0EN4cute5tupleIJNS5_1CILi128EEENS7_ILi32EEENS7_ILi256EEEEEELi256ENS_10bfloat16_tEfNS_4arch4Sm80ELb1ELb0ELb0ELb1ELb1ELb1ELb1ELb1EEENS1_21CollectiveEpilogueFwdINS6_IJS8_SA_S9_EEENS6_IJNS7_ILi1EEESI_SI_EEESC_SE_Li256ELb1ELb1ELb1ELb0EEENS1_36VarlenDynamicPersistentTileSchedulerILi128ELi32ELi256ELi256ELb1ELb1ELb0ELb1ELb1ELb1EEEEEEEEEvNT_6ParamsE)
        /*0218*/ 	.word	0x00000000


	//----- nvinfo : EIATTR_MIN_STACK_SIZE
	.align		4
.L_100:
        /*021c*/ 	.byte	0x04, 0x12
        /*021e*/ 	.short	(.L_102 - .L_101)
	.align		4
.L_101:
        /*0220*/ 	.word	index@(_ZN7cutlass13device_kernelIN5flash19enable_sm80_to_sm89INS1_16FlashAttnFwdSm80INS1_25CollectiveMainloopFwdSm80ILi8ELi1ELb0EN4cute5tupleIJNS5_1CILi128EEENS7_ILi96EEENS7_ILi256EEEEEELi256ENS_10bfloat16_tEfNS_4arch4Sm80ELb0ELb0ELb0ELb0ELb1ELb0ELb1ELb1EEENS1_21CollectiveEpilogueFwdINS6_IJS8_SA_S9_EEENS6_IJNS7_ILi1EEESI_SI_EEESC_SE_Li256ELb0ELb1ELb1ELb0EEENS1_19SingleTileSchedulerILb0ELb1ELb1ELi128EEEEEEEEEvNT_6ParamsE)
        /*0224*/ 	.word	0x00000000


	//----- nvinfo : EIATTR_MIN_STACK_SIZE
	.align		4
.L_102:
        /*0228*/ 	.byte	0x04, 0x12
        /*022a*/ 	.short	(.L_104 - .L_103)
	.align		4
.L_103:
        /*022c*/ 	.word	index@(_ZN7cutlass13device_kernelIN5flash19enable_sm80_to_sm89INS1_16FlashAttnFwdSm80INS1_25CollectiveMainloopFwdSm80ILi8ELi1ELb0EN4cute5tupleIJNS5_1CILi128EEENS7_ILi64EEENS7_ILi256EEEEEELi256ENS_10bfloat16_tEfNS_4arch4Sm80ELb0ELb0ELb0ELb1ELb1ELb0ELb1ELb1EEENS1_21CollectiveEpilogueFwdINS6_IJS8_SA_S9_EEENS6_IJNS7_ILi1EEESI_SI_EEESC_SE_Li256ELb1ELb1ELb1ELb0EEENS1_36VarlenDynamicPersistentTileSchedulerILi128ELi64ELi256ELi256ELb1ELb1ELb0ELb0ELb1ELb1EEEEEEEEEvNT_6ParamsE)
        /*0230*/ 	.word	0x00000000


	//----- nvinfo : EIATTR_MIN_STACK_SIZE
	.align		4
.L_104:
        /*0234*/ 	.byte	0x04, 0x12
        /*0236*/ 	.short	(.L_106 - .L_105)
	.align		4
.L_105:
        /*0238*/ 	.word	index@(_ZN7cutlass13device_kernelIN5flash19enable_sm80_to_sm89INS1_16FlashAttnFwdSm80INS1_25CollectiveMainloopFwdSm80ILi8ELi1ELb0EN4cute5tupleIJNS5_1CILi128EEENS7_ILi48EEENS7_ILi256EEEEEELi256ENS_10bfloat16_tEfNS_4arch4Sm80ELb0ELb0ELb0ELb1ELb1ELb1ELb1ELb1EEENS1_21CollectiveEpilogueFwdINS6_IJS8_SA_S9_EEENS6_IJNS7_ILi1EEESI_SI_EEESC_SE_Li256ELb1ELb1ELb1ELb0EEENS1_36VarlenDynamicPersistentTileSchedulerILi128ELi48ELi256ELi256ELb1ELb1ELb0ELb0ELb1ELb1EEEEEEEEEvNT_6ParamsE)
        /*023c*/ 	.word	0x00000000


	//----- nvinfo : EIATTR_MIN_STACK_SIZE
	.align		4
.L_106:
        /*0240*/ 	.byte	0x04, 0x12
        /*0242*/ 	.short	(.L_108 - .L_107)
	.align		4
.L_107:
        /*0244*/ 	.word	index@(_ZN7cutlass13device_kernelIN5flash19enable_sm80_to_sm89INS1_16FlashAttnFwdSm80INS1_25CollectiveMainloopFwdSm80ILi8ELi1ELb0EN4cute5tupleIJNS5_1CILi128EEENS7_ILi64EEENS7_ILi256EEEEEELi256ENS_10bfloat16_tEfNS_4arch4Sm80ELb0ELb1ELb0ELb0ELb1ELb0ELb1ELb1EEENS1_21CollectiveEpilogueFwdINS6_IJS8_SA_S9_EEENS6_IJNS7_ILi1EEESI_SI_EEESC_SE_Li256ELb0ELb1ELb1ELb0EEENS1_19SingleTileSchedulerILb0ELb1ELb1ELi128EEEEEEEEEvNT_6ParamsE)
        /*0248*/ 	.word	0x00000000


	//----- nvinfo : EIATTR_MIN_STACK_SIZE
	.align		4
.L_108:
        /*024c*/ 	.byte	0x04, 0x12
        /*024e*/ 	.short	(.L_110 - .L_109)
	.align		4
.L_109:
        /*0250*/ 	.word	index@(_ZN7cutlass13device_kernelIN5flash19enable_sm80_to_sm89INS1_16FlashAttnFwdSm80INS1_25CollectiveMainloopFwdSm80ILi8ELi1ELb0EN4cute5tupleIJNS5_1CILi128EEENS7_ILi64EEENS7_ILi256EEEEEELi256ENS_10bfloat16_tEfNS_4arch4Sm80ELb0ELb1ELb0ELb1ELb1ELb0ELb1ELb1EEENS1_21CollectiveEpilogueFwdINS6_IJS8_SA_S9_EEENS6_IJNS7_ILi1EEESI_SI_EEESC_SE_Li256ELb1ELb1ELb1ELb0EEENS1_36VarlenDynamicPersistentTileSchedulerILi128ELi64ELi256ELi256ELb1ELb1ELb0ELb1ELb0ELb1EEEEEEEEEvNT_6ParamsE)
        /*0254*/ 	.word	0x00000000


	//----- nvinfo : EIATTR_MIN_STACK_SIZE
	.align		4
.L_110:
        /*0258*/ 	.byte	0x04, 0x12
        /*025a*/ 	.short	(.L_112 - .L_111)
	.align		4
.L_111:
        /*025c*/ 	.word	index@(_ZN7cutlass13device_kernelIN5flash19enable_sm80_to_sm89INS1_16FlashAttnFwdSm80INS1_25CollectiveMainloopFwdSm80ILi8ELi1ELb0EN4cute5tupleIJNS5_1CILi128EEENS7_ILi48EEENS7_ILi256EEEEEELi256ENS_10bfloat16_tEfNS_4arch4Sm80ELb0ELb1ELb0ELb1ELb1ELb1ELb1ELb1EEENS1_21CollectiveEpilogueFwdINS6_IJS8_SA_S9_EEENS6_IJNS7_ILi1EEESI_SI_EEESC_SE_Li256ELb1ELb1ELb1ELb0EEENS1_36VarlenDynamicPersistentTileSchedulerILi128ELi48ELi256ELi256ELb1ELb1ELb0ELb1ELb0ELb1EEEEEEEEEvNT_6ParamsE)
        /*0260*/ 	.word	0x00000000


	//----- nvinfo : EIATTR_MIN_STACK_SIZE
	.align		4
.L_112:
        /*0264*/ 	.byte	0x04, 0x12
        /*0266*/ 	.short	(.L_114 - .L_113)
	.align		4
.L_113:
        /*0268*/ 	.word	index@(_ZN7cutlass13device_kernelIN5flash19enable_sm80_to_sm89INS1_16FlashAttnFwdSm80INS1_25CollectiveMainloopFwdSm80ILi8ELi1ELb0EN4cute5tupleIJNS5_1CILi128EEENS7_ILi96EEENS7_ILi256EEEEEELi256ENS_10bfloat16_tEfNS_4arch4Sm80ELb1ELb0ELb0ELb0ELb1ELb0ELb1ELb1EEENS1_21CollectiveEpilogueFwdINS6_IJS8_SA_S9_EEENS6_IJNS7_ILi1EEESI_SI_EEESC_SE_Li256ELb0ELb1ELb1ELb0EEENS1_30DynamicPersistentTileSchedulerILi256ELi256ELb1ELb1ELb0EEEEEEEEEvNT_6ParamsE)
        /*026c*/ 	.word	0x00000000


	//----- nvinfo : EIATTR_MIN_STACK_SIZE
	.align		4
.L_114:
        /*0270*/ 	.byte	0x04, 0x12
        /*0272*/ 	.short	(.L_116 - .L_115)
	.align		4
.L_115:
        /*0274*/ 	.word	index@(_ZN7cutlass13device_kernelIN5flash19enable_sm80_to_sm89INS1_16FlashAttnFwdSm80INS1_25CollectiveMainloopFwdSm80ILi8ELi1ELb0EN4cute5tupleIJNS5_1CILi128EEENS7_ILi64EEENS7_ILi256EEEEEELi256ENS_10bfloat16_tEfNS_4arch4Sm80ELb1ELb0ELb0ELb1ELb1ELb0ELb1ELb1EEENS1_21CollectiveEpilogueFwdINS6_IJS8_SA_S9_EEENS6_IJNS7_ILi1EEESI_SI_EEESC_SE_Li256ELb1ELb1ELb1ELb0EEENS1_36VarlenDynamicPersistentTileSchedulerILi128ELi64ELi256ELi256ELb1ELb1ELb0ELb1ELb1ELb1EEEEEEEEEvNT_6ParamsE)
        /*0278*/ 	.word	0x00000000


	//----- nvinfo : EIATTR_MIN_STACK_SIZE
	.align		4
.L_116:
        /*027c*/ 	.byte	0x04, 0x12
        /*027e*/ 	.short	(.L_118 - .L_117)
	.align		4
.L_117:
        /*0280*/ 	.word	index@(_ZN7cutlass13device_kernelIN5flash19enable_sm80_to_sm89INS1_16FlashAttnFwdSm80INS1_25CollectiveMainloopFwdSm80ILi8ELi1ELb0EN4cute5tupleIJNS5_1CILi128EEENS7_ILi48EEENS7_ILi256EEEEEELi256ENS_10bfloat16_tEfNS_4arch4Sm80ELb1ELb0ELb0ELb1ELb1ELb1ELb1ELb1EEENS1_21CollectiveEpilogueFwdINS6_IJS8_SA_S9_EEENS6_IJNS7_ILi1EEESI_SI_EEESC_SE_Li256ELb1ELb1ELb1ELb0EEENS1_36VarlenDynamicPersistentTileSchedulerILi128ELi48ELi256ELi256ELb1ELb1ELb0ELb1ELb1ELb1EEEEEEEEEvNT_6ParamsE)
        /*0284*/ 	.word	0x00000000
.L_118:


//--------------------- .nv.compat                --------------------------
	.section	.nv.compat,"",@"SHT_CUDA_COMPAT_INFO"
	.align	4
        /*0000*/ 	.byte	0x02, 0x09, 0x01, 0x00, 0x02, 0x02, 0x01, 0x00, 0x02, 0x05, 0x05, 0x00, 0x03, 0x07, 0x01, 0x01
        /*0010*/ 	.byte	0x02, 0x03, 0x00, 0x00, 0x02, 0x06, 0x01, 0x00, 0x04, 0x0b, 0x08, 0x00, 0x00, 0x00, 0x00, 0x00
        /*0020*/ 	.byte	0x00, 0x00, 0x00, 0x00


//--------------------- .nv.info._ZN7cutlass13device_kernelIN5flash19enable_sm80_to_sm89INS1_16FlashAttnFwdSm80INS1_25CollectiveMainloopFwdSm80ILi8ELi1ELb1EN4cute5tupleIJNS5_1CILi128EEENS7_ILi64EEENS7_ILi256EEEEEELi256ENS_10bfloat16_tEfNS_4arch4Sm80ELb0ELb0ELb0ELb0ELb1ELb0ELb1ELb1EEENS1_21CollectiveEpilogueFwdINS6_IJS8_SA_S9_EEENS6_IJNS7_ILi1EEESI_SI_EEESC_SE_Li256ELb0ELb1ELb1ELb0EEENS1_19SingleTileSchedulerILb0ELb1ELb1ELi128EEEEEEEEEvNT_6ParamsE --------------------------
	.section	.nv.info._ZN7cutlass13device_kernelIN5flash19enable_sm80_to_sm89INS1_16FlashAttnFwdSm80INS1_25CollectiveMainloopFwdSm80ILi8ELi1ELb1EN4cute5tupleIJNS5_1CILi128EEENS7_ILi64EEENS7_ILi256EEEEEELi256ENS_10bfloat16_tEfNS_4arch4Sm80ELb0ELb0ELb0ELb0ELb1ELb0ELb1ELb1EEENS1_21CollectiveEpilogueFwdINS6_IJS8_SA_S9_EEENS6_IJNS7_ILi1EEESI_SI_EEESC_SE_Li256ELb0ELb1ELb1ELb0EEENS1_19SingleTileSchedulerILb0ELb1ELb1ELi128EEEEEEEEEvNT_6ParamsE,"",@"SHT_CUDA_INFO"
	.sectionflags	@""
	.align	4


	//----- nvinfo : EIATTR_CUDA_API_VERSION
	.align		4
        /*0000*/ 	.byte	0x04, 0x37
        /*0002*/ 	.short	(.L_120 - .L_119)
.L_119:
        /*0004*/ 	.word	0x00000082


	//----- nvinfo : EIATTR_KPARAM_INFO
	.align		4
.L_120:
        /*0008*/ 	.byte	0x04, 0x17
        /*000a*/ 	.short	(.L_122 - .L_121)
.L_121:
        /*000c*/ 	.word	0x00000000
        /*0010*/ 	.short	0x0000
        /*0012*/ 	.short	0x0000
        /*0014*/ 	.byte	0x00, 0xf0, 0x61, 0x10


	//----- nvinfo : EIATTR_SPARSE_MMA_MASK
	.align		4
.L_122:
        /*0018*/ 	.byte	0x03, 0x50
        /*001a*/ 	.short	0x0000


	//----- nvinfo : EIATTR_MAXREG_COUNT
	.align		4
        /*001c*/ 	.byte	0x03, 0x1b
        /*001e*/ 	.short	0x00ff


	//----- nvinfo : EIATTR_MERCURY_ISA_VERSION
	.align		4
        /*0020*/ 	.byte	0x03, 0x5f
        /*0022*/ 	.short	0x0101


	//----- nvinfo : EIATTR_VRC_CTA_INIT_COUNT
	.align		4
        /*0024*/ 	.byte	0x02, 0x4a
	.zero		1
	.zero		1


	//----- nvinfo : EIATTR_EXIT_INSTR_OFFSETS
	.align		4
        /*0028*/ 	.byte	0x04, 0x1c
        /*002a*/ 	.short	(.L_124 - .L_123)


	//   ....[0]....
.L_123:
        /*002c*/ 	.word	0x00000010


	//----- nvinfo : EIATTR_MAX_THREADS
	.align		4
.L_124:
        /*0030*/ 	.byte	0x04, 0x05
        /*0032*/ 	.short	(.L_126 - .L_125)
.L_125:
        /*0034*/ 	.word	0x00000100
        /*0038*/ 	.word	0x00000001
        /*003c*/ 	.word	0x00000001


	//----- nvinfo : EIATTR_CBANK_PARAM_SIZE
	.align		4
.L_126:
        /*0040*/ 	.byte	0x03, 0x19
        /*0042*/ 	.short	0x0418


	//----- nvinfo : EIATTR_PARAM_CBANK
	.align		4
        /*0044*/ 	.byte	0x04, 0x0a
        /*0046*/ 	.short	(.L_128 - .L_127)
	.align		4
.L_127:
        /*0048*/ 	.word	index@(.nv.constant0._ZN7cutlass13device_kernelIN5flash19enable_sm80_to_sm89INS1_16FlashAttnFwdSm80INS1_25CollectiveMainloopFwdSm80ILi8ELi1ELb1EN4cute5tupleIJNS5_1CILi128EEENS7_ILi64EEENS7_ILi256EEEEEELi256ENS_10bfloat16_tEfNS_4arch4Sm80ELb0ELb0ELb0ELb0ELb1ELb0ELb1ELb1EEENS1_21CollectiveEpilogueFwdINS6_IJS8_SA_S9_EEENS6_IJNS7_ILi1EEESI_SI_EEESC_SE_Li256ELb0ELb1ELb1ELb0EEENS1_19SingleTileSchedulerILb0ELb1ELb1ELi128EEEEEEEEEvNT_6ParamsE)
        /*004c*/ 	.short	0x0380
        /*004e*/ 	.short	0x0418


	//----- nvinfo : EIATTR_SW_WAR
	.align		4
.L_128:
        /*0050*/ 	.byte	0x04, 0x36
        /*0052*/ 	.short	(.L_130 - .L_129)
.L_129:
        /*0054*/ 	.word	0x00000008
.L_130:


//--------------------- .nv.info._ZN7cutlass13device_kernelIN5flash19enable_sm80_to_sm89INS1_16FlashAttnFwdSm80INS1_25CollectiveMainloopFwdSm80ILi8ELi1ELb1EN4cute5tupleIJNS5_1CILi128EEENS7_ILi48EEENS7_ILi256EEEEEELi256ENS_10bfloat16_tEfNS_4arch4Sm80ELb0ELb0ELb0ELb1ELb1ELb0ELb1ELb1EEENS1_21CollectiveEpilogueFwdINS6_IJS8_SA_S9_EEENS6_IJNS7_ILi1EEESI_SI_EEESC_SE_Li256ELb1ELb1ELb1ELb0EEENS1_36VarlenDynamicPersistentTileSchedulerILi128ELi48ELi256ELi256ELb1ELb1ELb0ELb0ELb1ELb1EEEEEEEEEvNT_6ParamsE --------------------------
	.section	.nv.info._ZN7cutlass13device_kernelIN5flash19enable_sm80_to_sm89INS1_16FlashAttnFwdSm80INS1_25CollectiveMainloopFwdSm80ILi8ELi1ELb1EN4cute5tupleIJNS5_1CILi128EEENS7_ILi48EEENS7_ILi256EEEEEELi256ENS_10bfloat16_tEfNS_4arch4Sm80ELb0ELb0ELb0ELb1ELb1ELb0ELb1ELb1EEENS1_21CollectiveEpilogueFwdINS6_IJS8_SA_S9_EEENS6_IJNS7_ILi1EEESI_SI_EEESC_SE_Li256ELb1ELb1ELb1ELb0EEENS1_36VarlenDynamicPersistentTileSchedulerILi128ELi48ELi256ELi256ELb1ELb1ELb0ELb0ELb1ELb1EEEEEEEEEvNT_6ParamsE,"",@"SHT_CUDA_INFO"
	.sectionflags	@""
	.align	4


	//----- nvinfo : EIATTR_CUDA_API_VERSION
	.align		4
        /*0000*/ 	.byte	0x04, 0x37
        /*0002*/ 	.short	(.L_132 - .L_131)
.L_131:
        /*0004*/ 	.word	0x00000082


	//----- nvinfo : EIATTR_KPARAM_INFO
	.align		4
.L_132:
        /*0008*/ 	.byte	0x04, 0x17
        /*000a*/ 	.short	(.L_134 - .L_133)
.L_133:
        /*000c*/ 	.word	0x00000000
        /*0010*/ 	.short	0x0000
        /*0012*/ 	.short	0x0000
        /*0014*/ 	.byte	0x00, 0xf0, 0xe1, 0x10


	//----- nvinfo : EIATTR_SPARSE_MMA_MASK
	.align		4
.L_134:
        /*0018*/ 	.byte	0x03, 0x50
        /*001a*/ 	.short	0x0000


	//----- nvinfo : EIATTR_MAXREG_COUNT
	.align		4
        /*001c*/ 	.byte	0x03, 0x1b
        /*001e*/ 	.short	0x00ff


	//----- nvinfo : EIATTR_MERCURY_ISA_VERSION
	.align		4
        /*0020*/ 	.byte	0x03, 0x5f
        /*0022*/ 	.short	0x0101


	//----- nvinfo : EIATTR_VRC_CTA_INIT_COUNT
	.align		4
        /*0024*/ 	.byte	0x02, 0x4a
	.zero		1
	.zero		1


	//----- nvinfo : EIATTR_EXIT_INSTR_OFFSETS
	.align		4
        /*0028*/ 	.byte	0x04, 0x1c
        /*002a*/ 	.short	(.L_136 - .L_135)


	//   ....[0]....
.L_135:
        /*002c*/ 	.word	0x00000010


	//----- nvinfo : EIATTR_MAX_THREADS
	.align		4
.L_136:
        /*0030*/ 	.byte	0x04, 0x05
        /*0032*/ 	.short	(.L_138 - .L_137)
.L_137:
        /*0034*/ 	.word	0x00000100
        /*0038*/ 	.word	0x00000001
        /*003c*/ 	.word	0x00000001


	//----- nvinfo : EIATTR_CBANK_PARAM_SIZE
	.align		4
.L_138:
        /*0040*/ 	.byte	0x03, 0x19
        /*0042*/ 	.short	0x0438


	//----- nvinfo : EIATTR_PARAM_CBANK
	.align		4
        /*0044*/ 	.byte	0x04, 0x0a
        /*0046*/ 	.short	(.L_140 - .L_139)
	.align		4
.L_139:
        /*0048*/ 	.word	index@(.nv.constant0._ZN7cutlass13device_kernelIN5flash19enable_sm80_to_sm89INS1_16FlashAttnFwdSm80INS1_25CollectiveMainloopFwdSm80ILi8ELi1ELb1EN4cute5tupleIJNS5_1CILi128EEENS7_ILi48EEENS7_ILi256EEEEEELi256ENS_10bfloat16_tEfNS_4arch4Sm80ELb0ELb0ELb0ELb1ELb1ELb0ELb1ELb1EEENS1_21CollectiveEpilogueFwdINS6_IJS8_SA_S9_EEENS6_IJNS7_ILi1EEESI_SI_EEESC_SE_Li256ELb1ELb1ELb1ELb0EEENS1_36VarlenDynamicPersistentTileSchedulerILi128ELi48ELi256ELi256ELb1ELb1ELb0ELb0ELb1ELb1EEEEEEEEEvNT_6ParamsE)
        /*004c*/ 	.short	0x0380
        /*004e*/ 	.short	0x0438


	//----- nvinfo : EIATTR_SW_WAR
	.align		4
.L_140:
        /*0050*/ 	.byte	0x04, 0x36
        /*0052*/ 	.short	(.L_142 - .L_141)
.L_141:
        /*0054*/ 	.word	0x00000008
.L_142:


//--------------------- .nv.info._ZN7cutlass13device_kernelIN5flash19enable_sm80_to_sm89INS1_16FlashAttnFwdSm80INS1_25CollectiveMainloopFwdSm80ILi8ELi1ELb0EN4cute5tupleIJNS5_1CILi128EEENS7_ILi32EEENS7_ILi256EEEEEELi256ENS_10bfloat16_tEfNS_4arch4Sm80ELb0ELb0ELb0ELb1ELb1ELb1ELb1ELb1EEENS1_21CollectiveEpilogueFwdINS6_IJS8_SA_S9_EEENS6_IJNS7_ILi1EEESI_SI_EEESC_SE_Li256ELb1ELb1ELb1ELb0EEENS1_36VarlenDynamicPersistentTileSchedulerILi128ELi32ELi256ELi256ELb1ELb1ELb0ELb0ELb1ELb1EEEEEEEEEvNT_6ParamsE --------------------------
	.section	.nv.info._ZN7cutlass13device_kernelIN5flash19enable_sm80_to_sm89INS1_16FlashAttnFwdSm80INS1_25CollectiveMainloopFwdSm80ILi8ELi1ELb0EN4cute5tupleIJNS5_1CILi128EEENS7_ILi32EEENS7_ILi256EEEEEELi256ENS_10bfloat16_tEfNS_4arch4Sm80ELb0ELb0ELb0ELb1ELb1ELb1ELb1ELb1EEENS1_21CollectiveEpilogueFwdINS6_IJS8_SA_S9_EEENS6_IJNS7_ILi1EEESI_SI_EEESC_SE_Li256ELb1ELb1ELb1ELb0EEENS1_36VarlenDynamicPersistentTileSchedulerILi128ELi32ELi256ELi256ELb1ELb1ELb0ELb0ELb1ELb1EEEEEEEEEvNT_6ParamsE,"",@"SHT_CUDA_INFO"
	.sectionflags	@""
	.align	4


	//----- nvinfo : EIATTR_CUDA_API_VERSION
	.align		4
        /*0000*/ 	.byte	0x04, 0x37
        /*0002*/ 	.short	(.L_144 - .L_143)
.L_143:
        /*0004*/ 	.word	0x00000082


	//----- nvinfo : EIATTR_KPARAM_INFO
	.align		4
.L_144:
        /*0008*/ 	.byte	0x04, 0x17
        /*000a*/ 	.short	(.L_146 - .L_145)
.L_145:
        /*000c*/ 	.word	0x00000000
        /*0010*/ 	.short	0x0000
        /*0012*/ 	.short	0x0000
        /*0014*/ 	.byte	0x00, 0xf0, 0xe1, 0x10


	//----- nvinfo : EIATTR_SPARSE_MMA_MASK
	.align		4
.L_146:
        /*0018*/ 	.byte	0x03, 0x50
        /*001a*/ 	.short	0x0000


	//----- nvinfo : EIATTR_MAXREG_COUNT
	.align		4
        /*001c*/ 	.byte	0x03, 0x1b
        /*001e*/ 	.short	0x00ff


	//----- nvinfo : EIATTR_MERCURY_ISA_VERSION
	.align		4
        /*0020*/ 	.byte	0x03, 0x5f
        /*0022*/ 	.short	0x0101


	//----- nvinfo : EIATTR_VRC_CTA_INIT_COUNT
	.align		4
        /*0024*/ 	.byte	0x02, 0x4a
	.zero		1
	.zero		1


	//----- nvinfo : EIATTR_EXIT_INSTR_OFFSETS
	.align		4
        /*0028*/ 	.byte	0x04, 0x1c
        /*002a*/ 	.short	(.L_148 - .L_147)


	//   ....[0]....
.L_147:
        /*002c*/ 	.word	0x00000010


	//----- nvinfo : EIATTR_MAX_THREADS
	.align		4
.L_148:
        /*0030*/ 	.byte	0x04, 0x05
        /*0032*/ 	.short	(.L_150 - .L_149)
.L_149:
        /*0034*/ 	.word	0x00000100
        /*0038*/ 	.word	0x00000001
        /*003c*/ 	.word	0x00000001


	//----- nvinfo : EIATTR_CBANK_PARAM_SIZE
	.align		4
.L_150:
        /*0040*/ 	.byte	0x03, 0x19
        /*0042*/ 	.short	0x0438


	//----- nvinfo : EIATTR_PARAM_CBANK
	.align		4
        /*0044*/ 	.byte	0x04, 0x0a
        /*0046*/ 	.short	(.L_152 - .L_151)
	.align		4
.L_151:
        /*0048*/ 	.word	index@(.nv.constant0._ZN7cutlass13device_kernelIN5flash19enable_sm80_to_sm89INS1_16FlashAttnFwdSm80INS1_25CollectiveMainloopFwdSm80ILi8ELi1ELb0EN4cute5tupleIJNS5_1CILi128EEENS7_ILi32EEENS7_ILi256EEEEEELi256ENS_10bfloat16_tEfNS_4arch4Sm80ELb0ELb0ELb0ELb1ELb1ELb1ELb1ELb1EEENS1_21CollectiveEpilogueFwdINS6_IJS8_SA_S9_EEENS6_IJNS7_ILi1EEESI_SI_EEESC_SE_Li256ELb1ELb1ELb1ELb0EEENS1_36VarlenDynamicPersistentTileSchedulerILi128ELi32ELi256ELi256ELb1ELb1ELb0ELb0ELb1ELb1EEEEEEEEEvNT_6ParamsE)
        /*004c*/ 	.short	0x0380
        /*004e*/ 	.short	0x0438


	//----- nvinfo : EIATTR_SW_WAR
	.align		4
.L_152:
        /*0050*/ 	.byte	0x04, 0x36
        /*0052*/ 	.short	(.L_154 - .L_153)
.L_153:
        /*0054*/ 	.word	0x00000008
.L_154:


//--------------------- .nv.info._ZN7cutlass13device_kernelIN5flash19enable_sm80_to_sm89INS1_16FlashAttnFwdSm80INS1_25CollectiveMainloopFwdSm80ILi8ELi1ELb1EN4cute5tupleIJNS5_1CILi128EEENS7_ILi48EEENS7_ILi256EEEEEELi256ENS_10bfloat16_tEfNS_4arch4Sm80ELb0ELb1ELb0ELb0ELb1ELb0ELb1ELb1EEENS1_21CollectiveEpilogueFwdINS6_IJS8_SA_S9_EEENS6_IJNS7_ILi1EEESI_SI_EEESC_SE_Li256ELb0ELb1ELb1ELb0EEENS1_19SingleTileSchedulerILb0ELb1ELb1ELi128EEEEEEEEEvNT_6ParamsE --------------------------
	.section	.nv.info._ZN7cutlass13device_kernelIN5flash19enable_sm80_to_sm89INS1_16FlashAttnFwdSm80INS1_25CollectiveMainloopFwdSm80ILi8ELi1ELb1EN4cute5tupleIJNS5_1CILi128EEENS7_ILi48EEENS7_ILi256EEEEEELi256ENS_10bfloat16_tEfNS_4arch4Sm80ELb0ELb1ELb0ELb0ELb1ELb0ELb1ELb1EEENS1_21CollectiveEpilogueFwdINS6_IJS8_SA_S9_EEENS6_IJNS7_ILi1EEESI_SI_EEESC_SE_Li256ELb0ELb1ELb1ELb0EEENS1_19SingleTileSchedulerILb0ELb1ELb1ELi128EEEEEEEEEvNT_6ParamsE,"",@"SHT_CUDA_INFO"
	.sectionflags	@""
	.align	4


	//----- nvinfo : EIATTR_CUDA_API_VERSION
	.align		4
        /*0000*/ 	.byte	0x04, 0x37
        /*0002*/ 	.short	(.L_156 - .L_155)
.L_155:
        /*0004*/ 	.word	0x00000082


	//----- nvinfo : EIATTR_KPARAM_INFO
	.align		4
.L_156:
        /*0008*/ 	.byte	0x04, 0x17
        /*000a*/ 	.short	(.L_158 - .L_157)
.L_157:
        /*000c*/ 	.word	0x00000000
        /*0010*/ 	.short	0x0000
        /*0012*/ 	.short	0x0000
        /*0014*/ 	.byte	0x00, 0xf0, 0x61, 0x10


	//----- nvinfo : EIATTR_SPARSE_MMA_MASK
	.align		4
.L_158:
        /*0018*/ 	.byte	0x03, 0x50
        /*001a*/ 	.short	0x0000


	//----- nvinfo : EIATTR_MAXREG_COUNT
	.align		4
        /*001c*/ 	.byte	0x03, 0x1b
        /*001e*/ 	.short	0x00ff


	//----- nvinfo : EIATTR_MERCURY_ISA_VERSION
	.align		4
        /*0020*/ 	.byte	0x03, 0x5f
        /*0022*/ 	.short	0x0101


	//----- nvinfo : EIATTR_VRC_CTA_INIT_COUNT
	.align		4
        /*0024*/ 	.byte	0x02, 0x4a
	.zero		1
	.zero		1


	//----- nvinfo : EIATTR_EXIT_INSTR_OFFSETS
	.align		4
        /*0028*/ 	.byte	0x04, 0x1c
        /*002a*/ 	.short	(.L_160 - .L_159)


	//   ....[0]....
.L_159:
        /*002c*/ 	.word	0x00000010


	//----- nvinfo : EIATTR_MAX_THREADS
	.align		4
.L_160:
        /*0030*/ 	.byte	0x04, 0x05
        /*0032*/ 	.short	(.L_162 - .L_161)
.L_161:
        /*0034*/ 	.word	0x00000100
        /*0038*/ 	.word	0x00000001
        /*003c*/ 	.word	0x00000001


	//----- nvinfo : EIATTR_CBANK_PARAM_SIZE
	.align		4
.L_162:
        /*0040*/ 	.byte	0x03, 0x19
        /*0042*/ 	.short	0x0418


	//----- nvinfo : EIATTR_PARAM_CBANK
	.align		4
        /*0044*/ 	.byte	0x04, 0x0a
        /*0046*/ 	.short	(.L_164 - .L_163)
	.align		4
.L_163:
        /*0048*/ 	.word	index@(.nv.constant0._ZN7cutlass13device_kernelIN5flash19enable_sm80_to_sm89INS1_16FlashAttnFwdSm80INS1_25CollectiveMainloopFwdSm80ILi8ELi1ELb1EN4cute5tupleIJNS5_1CILi128EEENS7_ILi48EEENS7_ILi256EEEEEELi256ENS_10bfloat16_tEfNS_4arch4Sm80ELb0ELb1ELb0ELb0ELb1ELb0ELb1ELb1EEENS1_21CollectiveEpilogueFwdINS6_IJS8_SA_S9_EEENS6_IJNS7_ILi1EEESI_SI_EEESC_SE_Li256ELb0ELb1ELb1ELb0EEENS1_19SingleTileSchedulerILb0ELb1ELb1ELi128EEEEEEEEEvNT_6ParamsE)
        /*004c*/ 	.short	0x0380
        /*004e*/ 	.short	0x0418


	//----- nvinfo : EIATTR_SW_WAR
	.align		4
.L_164:
        /*0050*/ 	.byte	0x04, 0x36
        /*0052*/ 	.short	(.L_166 - .L_165)
.L_165:
        /*0054*/ 	.word	0x00000008
.L_166:


//--------------------- .nv.info._ZN7cutlass13device_kernelIN5flash19enable_sm80_to_sm89INS1_16FlashAttnFwdSm80INS1_25CollectiveMainloopFwdSm80ILi8ELi1ELb1EN4cute5tupleIJNS5_1CILi128EEENS7_ILi48EEENS7_ILi256EEEEEELi256ENS_10bfloat16_tEfNS_4arch4Sm80ELb0ELb1ELb0ELb1ELb1ELb0ELb1ELb1EEENS1_21CollectiveEpilogueFwdINS6_IJS8_SA_S9_EEENS6_IJNS7_ILi1EEESI_SI_EEESC_SE_Li256ELb1ELb1ELb1ELb0EEENS1_36VarlenDynamicPersistentTileSchedulerILi128ELi48ELi256ELi256ELb1ELb1ELb0ELb1ELb0ELb1EEEEEEEEEvNT_6ParamsE --------------------------
	.section	.nv.info._ZN7cutlass13device_kernelIN5flash19enable_sm80_to_sm89INS1_16FlashAttnFwdSm80INS1_25CollectiveMainloopFwdSm80ILi8ELi1ELb1EN4cute5tupleIJNS5_1CILi128EEENS7_ILi48EEENS7_ILi256EEEEEELi256ENS_10bfloat16_tEfNS_4arch4Sm80ELb0ELb1ELb0ELb1ELb1ELb0ELb1ELb1EEENS1_21CollectiveEpilogueFwdINS6_IJS8_SA_S9_EEENS6_IJNS7_ILi1EEESI_SI_EEESC_SE_Li256ELb1ELb1ELb1ELb0EEENS1_36VarlenDynamicPersistentTileSchedulerILi128ELi48ELi256ELi256ELb1ELb1ELb0ELb1ELb0ELb1EEEEEEEEEvNT_6ParamsE,"",@"SHT_CUDA_INFO"
	.sectionflags	@""
	.align	4


	//----- nvinfo : EIATTR_CUDA_API_VERSION
	.align		4
        /*0000*/ 	.byte	0x04, 0x37
        /*0002*/ 	.short	(.L_168 - .L_167)
.L_167:
        /*0004*/ 	.word	0x00000082


	//----- nvinfo : EIATTR_KPARAM_INFO
	.align		4
.L_168:
        /*0008*/ 	.byte	0x04, 0x17
        /*000a*/ 	.short	(.L_170 - .L_169)
.L_169:
        /*000c*/ 	.word	0x00000000
        /*0010*/ 	.short	0x0000
        /*0012*/ 	.short	0x0000
        /*0014*/ 	.byte	0x00, 0xf0, 0xe1, 0x10


	//----- nvinfo : EIATTR_SPARSE_MMA_MASK
	.align		4
.L_170:
        /*0018*/ 	.byte	0x03, 0x50
        /*001a*/ 	.short	0x0000


	//----- nvinfo : EIATTR_MAXREG_COUNT
	.align		4
        /*001c*/ 	.byte	0x03, 0x1b
        /*001e*/ 	.short	0x00ff


	//----- nvinfo : EIATTR_MERCURY_ISA_VERSION
	.align		4
        /*0020*/ 	.byte	0x03, 0x5f
        /*0022*/ 	.short	0x0101


	//----- nvinfo : EIATTR_VRC_CTA_INIT_COUNT
	.align		4
        /*0024*/ 	.byte	0x02, 0x4a
	.zero		1
	.zero		1


	//----- nvinfo : EIATTR_EXIT_INSTR_OFFSETS
	.align		4
        /*0028*/ 	.byte	0x04, 0x1c
        /*002a*/ 	.short	(.L_172 - .L_171)


	//   ....[0]....
.L_171:
        /*002c*/ 	.word	0x00000010


	//----- nvinfo : EIATTR_MAX_THREADS
	.align		4
.L_172:
        /*0030*/ 	.byte	0x04, 0x05
        /*0032*/ 	.short	(.L_174 - .L_173)
.L_173:
        /*0034*/ 	.word	0x00000100
        /*0038*/ 	.word	0x00000001
        /*003c*/ 	.word	0x00000001


	//----- nvinfo : EIATTR_CBANK_PARAM_SIZE
	.align		4
.L_174:
        /*0040*/ 	.byte	0x03, 0x19
        /*0042*/ 	.short	0x0438


	//----- nvinfo : EIATTR_PARAM_CBANK
	.align		4
        /*0044*/ 	.byte	0x04, 0x0a
        /*0046*/ 	.short	(.L_176 - .L_175)
	.align		4
.L_175:
        /*0048*/ 	.word	index@(.nv.constant0._ZN7cutlass13device_kernelIN5flash19enable_sm80_to_sm89INS1_16FlashAttnFwdSm80INS1_25CollectiveMainloopFwdSm80ILi8ELi1ELb1EN4cute5tupleIJNS5_1CILi128EEENS7_ILi48EEENS7_ILi256EEEEEELi256ENS_10bfloat16_tEfNS_4arch4Sm80ELb0ELb1ELb0ELb1ELb1ELb0ELb1ELb1EEENS1_21CollectiveEpilogueFwdINS6_IJS8_SA_S9_EEENS6_IJNS7_ILi1EEESI_SI_EEESC_SE_Li256ELb1ELb1ELb1ELb0EEENS1_36VarlenDynamicPersistentTileSchedulerILi128ELi48ELi256ELi256ELb1ELb1ELb0ELb1ELb0ELb1EEEEEEEEEvNT_6ParamsE)
        /*004c*/ 	.short	0x0380
        /*004e*/ 	.short	0x0438


	//----- nvinfo : EIATTR_SW_WAR
	.align		4
.L_176:
        /*0050*/ 	.byte	0x04, 0x36
        /*0052*/ 	.short	(.L_178 - .L_177)
.L_177:
        /*0054*/ 	.word	0x00000008
.L_178:


//--------------------- .nv.info._ZN7cutlass13device_kernelIN5flash19enable_sm80_to_sm89INS1_16FlashAttnFwdSm80INS1_25CollectiveMainloopFwdSm80ILi8ELi1ELb0EN4cute5tupleIJNS5_1CILi128EEENS7_ILi32EEENS7_ILi256EEEEEELi256ENS_10bfloat16_tEfNS_4arch4Sm80ELb0ELb1ELb0ELb1ELb1ELb1ELb1ELb1EEENS1_21CollectiveEpilogueFwdINS6_IJS8_SA_S9_EEENS6_IJNS7_ILi1EEESI_SI_EEESC_SE_Li256ELb1ELb1ELb1ELb0EEENS1_36VarlenDynamicPersistentTileSchedulerILi128ELi32ELi256ELi256ELb1ELb1ELb0ELb1ELb0ELb1EEEEEEEEEvNT_6ParamsE --------------------------
	.section	.nv.info._ZN7cutlass13device_kernelIN5flash19enable_sm80_to_sm89INS1_16FlashAttnFwdSm80INS1_25CollectiveMainloopFwdSm80ILi8ELi1ELb0EN4cute5tupleIJNS5_1CILi128EEENS7_ILi32EEENS7_ILi256EEEEEELi256ENS_10bfloat16_tEfNS_4arch4Sm80ELb0ELb1ELb0ELb1ELb1ELb1ELb1ELb1EEENS1_21CollectiveEpilogueFwdINS6_IJS8_SA_S9_EEENS6_IJNS7_ILi1EEESI_SI_EEESC_SE_Li256ELb1ELb1ELb1ELb0EEENS1_36VarlenDynamicPersistentTileSchedulerILi128ELi32ELi256ELi256ELb1ELb1ELb0ELb1ELb0ELb1EEEEEEEEEvNT_6ParamsE,"",@"SHT_CUDA_INFO"
	.sectionflags	@""
	.align	4


	//----- nvinfo : EIATTR_CUDA_API_VERSION
	.align		4
        /*0000*/ 	.byte	0x04, 0x37
        /*0002*/ 	.short	(.L_180 - .L_179)
.L_179:
        /*0004*/ 	.word	0x00000082


	//----- nvinfo : EIATTR_KPARAM_INFO
	.align		4
.L_180:
        /*0008*/ 	.byte	0x04, 0x17
        /*000a*/ 	.short	(.L_182 - .L_181)
.L_181:
        /*000c*/ 	.word	0x00000000
        /*0010*/ 	.short	0x0000
        /*0012*/ 	.short	0x0000
        /*0014*/ 	.byte	0x00, 0xf0, 0xe1, 0x10


	//----- nvinfo : EIATTR_SPARSE_MMA_MASK
	.align		4
.L_182:
        /*0018*/ 	.byte	0x03, 0x50
        /*001a*/ 	.short	0x0000


	//----- nvinfo : EIATTR_MAXREG_COUNT
	.align		4
        /*001c*/ 	.byte	0x03, 0x1b
        /*001e*/ 	.short	0x00ff


	//----- nvinfo : EIATTR_MERCURY_ISA_VERSION
	.align		4
        /*0020*/ 	.byte	0x03, 0x5f
        /*0022*/ 	.short	0x0101


	//----- nvinfo : EIATTR_VRC_CTA_INIT_COUNT
	.align		4
        /*0024*/ 	.byte	0x02, 0x4a
	.zero		1
	.zero		1


	//----- nvinfo : EIATTR_EXIT_INSTR_OFFSETS
	.align		4
        /*0028*/ 	.byte	0x04, 0x1c
        /*002a*/ 	.short	(.L_184 - .L_183)


	//   ....[0]....
.L_183:
        /*002c*/ 	.word	0x00000010


	//----- nvinfo : EIATTR_MAX_THREADS
	.align		4
.L_184:
        /*0030*/ 	.byte	0x04, 0x05
        /*0032*/ 	.short	(.L_186 - .L_185)
.L_185:
        /*0034*/ 	.word	0x00000100
        /*0038*/ 	.word	0x00000001
        /*003c*/ 	.word	0x00000001


	//----- nvinfo : EIATTR_CBANK_PARAM_SIZE
	.align		4
.L_186:
        /*0040*/ 	.byte	0x03, 0x19
        /*0042*/ 	.short	0x0438


	//----- nvinfo : EIATTR_PARAM_CBANK
	.align		4
        /*0044*/ 	.byte	0x04, 0x0a
        /*0046*/ 	.short	(.L_188 - .L_187)
	.align		4
.L_187:
        /*0048*/ 	.word	index@(.nv.constant0._ZN7cutlass13device_kernelIN5flash19enable_sm80_to_sm89INS1_16FlashAttnFwdSm80INS1_25CollectiveMainloopFwdSm80ILi8ELi1ELb0EN4cute5tupleIJNS5_1CILi128EEENS7_ILi32EEENS7_ILi256EEEEEELi256ENS_10bfloat16_tEfNS_4arch4Sm80ELb0ELb1ELb0ELb1ELb1ELb1ELb1ELb1EEENS1_21CollectiveEpilogueFwdINS6_IJS8_SA_S9_EEENS6_IJNS7_ILi1EEESI_SI_EEESC_SE_Li256ELb1ELb1ELb1ELb0EEENS1_36VarlenDynamicPersistentTileSchedulerILi128ELi32ELi256ELi256ELb1ELb1ELb0ELb1ELb0ELb1EEEEEEEEEvNT_6ParamsE)
        /*004c*/ 	.short	0x0380
        /*004e*/ 	.short	0x0438


	//----- nvinfo : EIATTR_SW_WAR
	.align		4
.L_188:
        /*0050*/ 	.byte	0x04, 0x36
        /*0052*/ 	.short	(.L_190 - .L_189)
.L_189:
        /*0054*/ 	.word	0x00000008
.L_190:


//--------------------- .nv.info._ZN7cutlass13device_kernelIN5flash19enable_sm80_to_sm89INS1_16FlashAttnFwdSm80INS1_25CollectiveMainloopFwdSm80ILi8ELi1ELb1EN4cute5tupleIJNS5_1CILi128EEENS7_ILi64EEENS7_ILi256EEEEEELi256ENS_10bfloat16_tEfNS_4arch4Sm80ELb1ELb0ELb0ELb0ELb1ELb0ELb1ELb1EEENS1_21CollectiveEpilogueFwdINS6_IJS8_SA_S9_EEENS6_IJNS7_ILi1EEESI_SI_EEESC_SE_Li256ELb0ELb1ELb1ELb0EEENS1_30DynamicPersistentTileSchedulerILi256ELi256ELb1ELb1ELb0EEEEEEEEEvNT_6ParamsE --------------------------
	.section	.nv.info._ZN7cutlass13device_kernelIN5flash19enable_sm80_to_sm89INS1_16FlashAttnFwdSm80INS1_25CollectiveMainloopFwdSm80ILi8ELi1ELb1EN4cute5tupleIJNS5_1CILi128EEENS7_ILi64EEENS7_ILi256EEEEEELi256ENS_10bfloat16_tEfNS_4arch4Sm80ELb1ELb0ELb0ELb0ELb1ELb0ELb1ELb1EEENS1_21CollectiveEpilogueFwdINS6_IJS8_SA_S9_EEENS6_IJNS7_ILi1EEESI_SI_EEESC_SE_Li256ELb0ELb1ELb1ELb0EEENS1_30DynamicPersistentTileSchedulerILi256ELi256ELb1ELb1ELb0EEEEEEEEEvNT_6ParamsE,"",@"SHT_CUDA_INFO"
	.sectionflags	@""
	.align	4


	//----- nvinfo : EIATTR_CUDA_API_VERSION
	.align		4
        /*0000*/ 	.byte	0x04, 0x37
        /*0002*/ 	.short	(.L_192 - .L_191)
.L_191:
        /*0004*/ 	.word	0x00000082


	//----- nvinfo : EIATTR_KPARAM_INFO
	.align		4
.L_192:
        /*0008*/ 	.byte	0x04, 0x17
        /*000a*/ 	.short	(.L_194 - .L_193)
.L_193:
        /*000c*/ 	.word	0x00000000
        /*0010*/ 	.short	0x0000
        /*0012*/ 	.short	0x0000
        /*0014*/ 	.byte	0x00, 0xf0, 0xa1, 0x10


	//----- nvinfo : EIATTR_SPARSE_MMA_MASK
	.align		4
.L_194:
        /*0018*/ 	.byte	0x03, 0x50
        /*001a*/ 	.short	0x0000


	//----- nvinfo : EIATTR_MAXREG_COUNT
	.align		4
        /*001c*/ 	.byte	0x03, 0x1b
        /*001e*/ 	.short	0x00ff


	//----- nvinfo : EIATTR_MERCURY_ISA_VERSION
	.align		4
        /*0020*/ 	.byte	0x03, 0x5f
        /*0022*/ 	.short	0x0101


	//----- nvinfo : EIATTR_VRC_CTA_INIT_COUNT
	.align		4
        /*0024*/ 	.byte	0x02, 0x4a
	.zero		1
	.zero		1


	//----- nvinfo : EIATTR_EXIT_INSTR_OFFSETS
	.align		4
        /*0028*/ 	.byte	0x04, 0x1c
        /*002a*/ 	.short	(.L_196 - .L_195)


	//   ....[0]....
.L_195:
        /*002c*/ 	.word	0x00000010


	//----- nvinfo : EIATTR_MAX_THREADS
	.align		4
.L_196:
        /*0030*/ 	.byte	0x04, 0x05
        /*0032*/ 	.short	(.L_198 - .L_197)
.L_197:
        /*0034*/ 	.word	0x00000100
        /*0038*/ 	.word	0x00000001
        /*003c*/ 	.word	0x00000001


	//----- nvinfo : EIATTR_CBANK_PARAM_SIZE
	.align		4
.L_198:
        /*0040*/ 	.byte	0x03, 0x19
        /*0042*/ 	.short	0x0428


	//----- nvinfo : EIATTR_PARAM_CBANK
	.align		4
        /*0044*/ 	.byte	0x04, 0x0a
        /*0046*/ 	.short	(.L_200 - .L_199)
	.align		4
.L_199:
        /*0048*/ 	.word	index@(.nv.constant0._ZN7cutlass13device_kernelIN5flash19enable_sm80_to_sm89INS1_16FlashAttnFwdSm80INS1_25CollectiveMainloopFwdSm80ILi8ELi1ELb1EN4cute5tupleIJNS5_1CILi128EEENS7_ILi64EEENS7_ILi256EEEEEELi256ENS_10bfloat16_tEfNS_4arch4Sm80ELb1ELb0ELb0ELb0ELb1ELb0ELb1ELb1EEENS1_21CollectiveEpilogueFwdINS6_IJS8_SA_S9_EEENS6_IJNS7_ILi1EEESI_SI_EEESC_SE_Li256ELb0ELb1ELb1ELb0EEENS1_30DynamicPersistentTileSchedulerILi256ELi256ELb1ELb1ELb0EEEEEEEEEvNT_6ParamsE)
        /*004c*/ 	.short	0x0380
        /*004e*/ 	.short	0x0428


	//----- nvinfo : EIATTR_SW_WAR
	.align		4
.L_200:
        /*0050*/ 	.byte	0x04, 0x36
        /*0052*/ 	.short	(.L_202 - .L_201)
.L_201:
        /*0054*/ 	.word	0x00000008
.L_202:


//--------------------- .nv.info._ZN7cutlass13device_kernelIN5flash19enable_sm80_to_sm89INS1_16FlashAttnFwdSm80INS1_25CollectiveMainloopFwdSm80ILi8ELi1ELb1EN4cute5tupleIJNS5_1CILi128EEENS7_ILi48EEENS7_ILi256EEEEEELi256ENS_10bfloat16_tEfNS_4arch4Sm80ELb1ELb0ELb0ELb1ELb1ELb0ELb1ELb1EEENS1_21CollectiveEpilogueFwdINS6_IJS8_SA_S9_EEENS6_IJNS7_ILi1EEESI_SI_EEESC_SE_Li256ELb1ELb1ELb1ELb0EEENS1_36VarlenDynamicPersistentTileSchedulerILi128ELi48ELi256ELi256ELb1ELb1ELb0ELb1ELb1ELb1EEEEEEEEEvNT_6ParamsE --------------------------
	.section	.nv.info._ZN7cutlass13device_kernelIN5flash19enable_sm80_to_sm89INS1_16FlashAttnFwdSm80INS1_25CollectiveMainloopFwdSm80ILi8ELi1ELb1EN4cute5tupleIJNS5_1CILi128EEENS7_ILi48EEENS7_ILi256EEEEEELi256ENS_10bfloat16_tEfNS_4arch4Sm80ELb1ELb0ELb0ELb1ELb1ELb0ELb1ELb1EEENS1_21CollectiveEpilogueFwdINS6_IJS8_SA_S9_EEENS6_IJNS7_ILi1EEESI_SI_EEESC_SE_Li256ELb1ELb1ELb1ELb0EEENS1_36VarlenDynamicPersistentTileSchedulerILi128ELi48ELi256ELi256ELb1ELb1ELb0ELb1ELb1ELb1EEEEEEEEEvNT_6ParamsE,"",@"SHT_CUDA_INFO"
	.sectionflags	@""
	.align	4


	//----- nvinfo : EIATTR_CUDA_API_VERSION
	.align		4
        /*0000*/ 	.byte	0x04, 0x37
        /*0002*/ 	.short	(.L_204 - .L_203)
.L_203:
        /*0004*/ 	.word	0x00000082


	//----- nvinfo : EIATTR_KPARAM_INFO
	.align		4
.L_204:
        /*0008*/ 	.byte	0x04, 0x17
        /*000a*/ 	.short	(.L_206 - .L_205)
.L_205:
        /*000c*/ 	.word	0x00000000
        /*0010*/ 	.short	0x0000
        /*0012*/ 	.short	0x0000
        /*0014*/ 	.byte	0x00, 0xf0, 0xe1, 0x10


	//----- nvinfo : EIATTR_SPARSE_MMA_MASK
	.align		4
.L_206:
        /*0018*/ 	.byte	0x03, 0x50
        /*001a*/ 	.short	0x0000


	//----- nvinfo : EIATTR_MAXREG_COUNT
	.align		4
        /*001c*/ 	.byte	0x03, 0x1b
        /*001e*/ 	.short	0x00ff


	//----- nvinfo : EIATTR_MERCURY_ISA_VERSION
	.align		4
        /*0020*/ 	.byte	0x03, 0x5f
        /*0022*/ 	.short	0x0101


	//----- nvinfo : EIATTR_VRC_CTA_INIT_COUNT
	.align		4
        /*0024*/ 	.byte	0x02, 0x4a
	.zero		1
	.zero		1


	//----- nvinfo : EIATTR_EXIT_INSTR_OFFSETS
	.align		4
        /*0028*/ 	.byte	0x04, 0x1c
        /*002a*/ 	.short	(.L_208 - .L_207)


	//   ....[0]....
.L_207:
        /*002c*/ 	.word	0x00000010


	//----- nvinfo : EIATTR_MAX_THREADS
	.align		4
.L_208:
        /*0030*/ 	.byte	0x04, 0x05
        /*0032*/ 	.short	(.L_210 - .L_209)
.L_209:
        /*0034*/ 	.word	0x00000100
        /*0038*/ 	.word	0x00000001
        /*003c*/ 	.word	0x00000001


	//----- nvinfo : EIATTR_CBANK_PARAM_SIZE
	.align		4
.L_210:
        /*0040*/ 	.byte	0x03, 0x19
        /*0042*/ 	.short	0x0438


	//----- nvinfo : EIATTR_PARAM_CBANK
	.align		4
        /*0044*/ 	.byte	0x04, 0x0a
        /*0046*/ 	.short	(.L_212 - .L_211)
	.align		4
.L_211:
        /*0048*/ 	.word	index@(.nv.constant0._ZN7cutlass13device_kernelIN5flash19enable_sm80_to_sm89INS1_16FlashAttnFwdSm80INS1_25CollectiveMainloopFwdSm80ILi8ELi1ELb1EN4cute5tupleIJNS5_1CILi128EEENS7_ILi48EEENS7_ILi256EEEEEELi256ENS_10bfloat16_tEfNS_4arch4Sm80ELb1ELb0ELb0ELb1ELb1ELb0ELb1ELb1EEENS1_21CollectiveEpilogueFwdINS6_IJS8_SA_S9_EEENS6_IJNS7_ILi1EEESI_SI_EEESC_SE_Li256ELb1ELb1ELb1ELb0EEENS1_36VarlenDynamicPersistentTileSchedulerILi128ELi48ELi256ELi256ELb1ELb1ELb0ELb1ELb1ELb1EEEEEEEEEvNT_6ParamsE)
        /*004c*/ 	.short	0x0380
        /*004e*/ 	.short	0x0438


	//----- nvinfo : EIATTR_SW_WAR
	.align		4
.L_212:
        /*0050*/ 	.byte	0x04, 0x36
        /*0052*/ 	.short	(.L_214 - .L_213)
.L_213:
        /*0054*/ 	.word	0x00000008
.L_214:


//--------------------- .nv.info._ZN7cutlass13device_kernelIN5flash19enable_sm80_to_sm89INS1_16FlashAttnFwdSm80INS1_25CollectiveMainloopFwdSm80ILi8ELi1ELb0EN4cute5tupleIJNS5_1CILi128EEENS7_ILi32EEENS7_ILi256EEEEEELi256ENS_10bfloat16_tEfNS_4arch4Sm80ELb1ELb0ELb0ELb1ELb1ELb1ELb1ELb1EEENS1_21CollectiveEpilogueFwdINS6_IJS8_SA_S9_EEENS6_IJNS7_ILi1EEESI_SI_EEESC_SE_Li256ELb1ELb1ELb1ELb0EEENS1_36VarlenDynamicPersistentTileSchedulerILi128ELi32ELi256ELi256ELb1ELb1ELb0ELb1ELb1ELb1EEEEEEEEEvNT_6ParamsE --------------------------
	.section	.nv.info._ZN7cutlass13device_kernelIN5flash19enable_sm80_to_sm89INS1_16FlashAttnFwdSm80INS1_25CollectiveMainloopFwdSm80ILi8ELi1ELb0EN4cute5tupleIJNS5_1CILi128EEENS7_ILi32EEENS7_ILi256EEEEEELi256ENS_10bfloat16_tEfNS_4arch4Sm80ELb1ELb0ELb0ELb1ELb1ELb1ELb1ELb1EEENS1_21CollectiveEpilogueFwdINS6_IJS8_SA_S9_EEENS6_IJNS7_ILi1EEESI_SI_EEESC_SE_Li256ELb1ELb1ELb1ELb0EEENS1_36VarlenDynamicPersistentTileSchedulerILi128ELi32ELi256ELi256ELb1ELb1ELb0ELb1ELb1ELb1EEEEEEEEEvNT_6ParamsE,"",@"SHT_CUDA_INFO"
	.sectionflags	@""
	.align	4


	//----- nvinfo : EIATTR_CUDA_API_VERSION
	.align		4
        /*0000*/ 	.byte	0x04, 0x37
        /*0002*/ 	.short	(.L_216 - .L_215)
.L_215:
        /*0004*/ 	.word	0x00000082


	//----- nvinfo : EIATTR_KPARAM_INFO
	.align		4
.L_216:
        /*0008*/ 	.byte	0x04, 0x17
        /*000a*/ 	.short	(.L_218 - .L_217)
.L_217:
        /*000c*/ 	.word	0x00000000
        /*0010*/ 	.short	0x0000
        /*0012*/ 	.short	0x0000
        /*0014*/ 	.byte	0x00, 0xf0, 0xe1, 0x10


	//----- nvinfo : EIATTR_SPARSE_MMA_MASK
	.align		4
.L_218:
        /*0018*/ 	.byte	0x03, 0x50
        /*001a*/ 	.short	0x0000


	//----- nvinfo : EIATTR_MAXREG_COUNT
	.align		4
        /*001c*/ 	.byte	0x03, 0x1b
        /*001e*/ 	.short	0x00ff


	//----- nvinfo : EIATTR_MERCURY_ISA_VERSION
	.align		4
        /*0020*/ 	.byte	0x03, 0x5f
        /*0022*/ 	.short	0x0101


	//----- nvinfo : EIATTR_VRC_CTA_INIT_COUNT
	.align		4
        /*0024*/ 	.byte	0x02, 0x4a
	.zero		1
	.zero		1


	//----- nvinfo : EIATTR_EXIT_INSTR_OFFSETS
	.align		4
        /*0028*/ 	.byte	0x04, 0x1c
        /*002a*/ 	.short	(.L_220 - .L_219)


	//   ....[0]....
.L_219:
        /*002c*/ 	.word	0x00000010


	//----- nvinfo : EIATTR_MAX_THREADS
	.align		4
.L_220:
        /*0030*/ 	.byte	0x04, 0x05
        /*0032*/ 	.short	(.L_222 - .L_221)
.L_221:
        /*0034*/ 	.word	0x00000100
        /*0038*/ 	.word	0x00000001
        /*003c*/ 	.word	0x00000001


	//----- nvinfo : EIATTR_CBANK_PARAM_SIZE
	.align		4
.L_222:
        /*0040*/ 	.byte	0x03, 0x19
        /*0042*/ 	.short	0x0438


	//----- nvinfo : EIATTR_PARAM_CBANK
	.align		4
        /*0044*/ 	.byte	0x04, 0x0a
        /*0046*/ 	.short	(.L_224 - .L_223)
	.align		4
.L_223:
        /*0048*/ 	.word	index@(.nv.constant0._ZN7cutlass13device_kernelIN5flash19enable_sm80_to_sm89INS1_16FlashAttnFwdSm80INS1_25CollectiveMainloopFwdSm80ILi8ELi1ELb0EN4cute5tupleIJNS5_1CILi128EEENS7_ILi32EEENS7_ILi256EEEEEELi256ENS_10bfloat16_tEfNS_4arch4Sm80ELb1ELb0ELb0ELb1ELb1ELb1ELb1ELb1EEENS1_21CollectiveEpilogueFwdINS6_IJS8_SA_S9_EEENS6_IJNS7_ILi1EEESI_SI_EEESC_SE_Li256ELb1ELb1ELb1ELb0EEENS1_36VarlenDynamicPersistentTileSchedulerILi128ELi32ELi256ELi256ELb1ELb1ELb0ELb1ELb1ELb1EEEEEEEEEvNT_6ParamsE)
        /*004c*/ 	.short	0x0380
        /*004e*/ 	.short	0x0438


	//----- nvinfo : EIATTR_SW_WAR
	.align		4
.L_224:
        /*0050*/ 	.byte	0x04, 0x36
        /*0052*/ 	.short	(.L_226 - .L_225)
.L_225:
        /*0054*/ 	.word	0x00000008
.L_226:


//--------------------- .nv.info._ZN7cutlass13device_kernelIN5flash19enable_sm80_to_sm89INS1_16FlashAttnFwdSm80INS1_25CollectiveMainloopFwdSm80ILi8ELi1ELb0EN4cute5tupleIJNS5_1CILi128EEENS7_ILi96EEENS7_ILi256EEEEEELi256ENS_10bfloat16_tEfNS_4arch4Sm80ELb0ELb0ELb0ELb0ELb1ELb0ELb1ELb1EEENS1_21CollectiveEpilogueFwdINS6_IJS8_SA_S9_EEENS6_IJNS7_ILi1EEESI_SI_EEESC_SE_Li256ELb0ELb1ELb1ELb0EEENS1_19SingleTileSchedulerILb0ELb1ELb1ELi128EEEEEEEEEvNT_6ParamsE --------------------------
	.section	.nv.info._ZN7cutlass13device_kernelIN5flash19enable_sm80_to_sm89INS1_16FlashAttnFwdSm80INS1_25CollectiveMainloopFwdSm80ILi8ELi1ELb0EN4cute5tupleIJNS5_1CILi128EEENS7_ILi96EEENS7_ILi256EEEEEELi256ENS_10bfloat16_tEfNS_4arch4Sm80ELb0ELb0ELb0ELb0ELb1ELb0ELb1ELb1EEENS1_21CollectiveEpilogueFwdINS6_IJS8_SA_S9_EEENS6_IJNS7_ILi1EEESI_SI_EEESC_SE_Li256ELb0ELb1ELb1ELb0EEENS1_19SingleTileSchedulerILb0ELb1ELb1ELi128EEEEEEEEEvNT_6ParamsE,"",@"SHT_CUDA_INFO"
	.sectionflags	@""
	.align	4


	//----- nvinfo : EIATTR_CUDA_API_VERSION
	.align		4
        /*0000*/ 	.byte	0x04, 0x37
        /*0002*/ 	.short	(.L_228 - .L_227)
.L_227:
        /*0004*/ 	.word	0x00000082


	//----- nvinfo : EIATTR_KPARAM_INFO
	.align		4
.L_228:
        /*0008*/ 	.byte	0x04, 0x17
        /*000a*/ 	.short	(.L_230 - .L_229)
.L_229:
        /*000c*/ 	.word	0x00000000
        /*0010*/ 	.short	0x0000
        /*0012*/ 	.short	0x0000
        /*0014*/ 	.byte	0x00, 0xf0, 0x61, 0x10


	//----- nvinfo : EIATTR_SPARSE_MMA_MASK
	.align		4
.L_230:
        /*0018*/ 	.byte	0x03, 0x50
        /*001a*/ 	.short	0x0000


	//----- nvinfo : EIATTR_MAXREG_COUNT
	.align		4
        /*001c*/ 	.byte	0x03, 0x1b
        /*001e*/ 	.short	0x00ff


	//----- nvinfo : EIATTR_MERCURY_ISA_VERSION
	.align		4
        /*0020*/ 	.byte	0x03, 0x5f
        /*0022*/ 	.short	0x0101


	//----- nvinfo : EIATTR_VRC_CTA_INIT_COUNT
	.align		4
        /*0024*/ 	.byte	0x02, 0x4a
	.zero		1
	.zero		1


	//----- nvinfo : EIATTR_EXIT_INSTR_OFFSETS
	.align		4
        /*0028*/ 	.byte	0x04, 0x1c
        /*002a*/ 	.short	(.L_232 - .L_231)


	//   ....[0]....
.L_231:
        /*002c*/ 	.word	0x00000010


	//----- nvinfo : EIATTR_MAX_THREADS
	.align		4
.L_232:
        /*0030*/ 	.byte	0x04, 0x05
        /*0032*/ 	.short	(.L_234 - .L_233)
.L_233:
        /*0034*/ 	.word	0x00000100
        /*0038*/ 	.word	0x00000001
        /*003c*/ 	.word	0x00000001


	//----- nvinfo : EIATTR_CBANK_PARAM_SIZE
	.align		4
.L_234:
        /*0040*/ 	.byte	0x03, 0x19
        /*0042*/ 	.short	0x0418


	//----- nvinfo : EIATTR_PARAM_CBANK
	.align		4
        /*0044*/ 	.byte	0x04, 0x0a
        /*0046*/ 	.short	(.L_236 - .L_235)
	.align		4
.L_235:
        /*0048*/ 	.word	index@(.nv.constant0._ZN7cutlass13device_kernelIN5flash19enable_sm80_to_sm89INS1_16FlashAttnFwdSm80INS1_25CollectiveMainloopFwdSm80ILi8ELi1ELb0EN4cute5tupleIJNS5_1CILi128EEENS7_ILi96EEENS7_ILi256EEEEEELi256ENS_10bfloat16_tEfNS_4arch4Sm80ELb0ELb0ELb0ELb0ELb1ELb0ELb1ELb1EEENS1_21CollectiveEpilogueFwdINS6_IJS8_SA_S9_EEENS6_IJNS7_ILi1EEESI_SI_EEESC_SE_Li256ELb0ELb1ELb1ELb0EEENS1_19SingleTileSchedulerILb0ELb1ELb1ELi128EEEEEEEEEvNT_6ParamsE)
        /*004c*/ 	.short	0x0380
        /*004e*/ 	.short	0x0418


	//----- nvinfo : EIATTR_SW_WAR
	.align		4
.L_236:
        /*0050*/ 	.byte	0x04, 0x36
        /*0052*/ 	.short	(.L_238 - .L_237)
.L_237:
        /*0054*/ 	.word	0x00000008
.L_238:


//--------------------- .nv.info._ZN7cutlass13device_kernelIN5flash19enable_sm80_to_sm89INS1_16FlashAttnFwdSm80INS1_25CollectiveMainloopFwdSm80ILi8ELi1ELb0EN4cute5tupleIJNS5_1CILi128EEENS7_ILi64EEENS7_ILi256EEEEEELi256ENS_10bfloat16_tEfNS_4arch4Sm80ELb0ELb0ELb0ELb1ELb1ELb0ELb1ELb1EEENS1_21CollectiveEpilogueFwdINS6_IJS8_SA_S9_EEENS6_IJNS7_ILi1EEESI_SI_EEESC_SE_Li256ELb1ELb1ELb1ELb0EEENS1_36VarlenDynamicPersistentTileSchedulerILi128ELi64ELi256ELi256ELb1ELb1ELb0ELb0ELb1ELb1EEEEEEEEEvNT_6ParamsE --------------------------
	.section	.nv.info._ZN7cutlass13device_kernelIN5flash19enable_sm80_to_sm89INS1_16FlashAttnFwdSm80INS1_25CollectiveMainloopFwdSm80ILi8ELi1ELb0EN4cute5tupleIJNS5_1CILi128EEENS7_ILi64EEENS7_ILi256EEEEEELi256ENS_10bfloat16_tEfNS_4arch4Sm80ELb0ELb0ELb0ELb1ELb1ELb0ELb1ELb1EEENS1_21CollectiveEpilogueFwdINS6_IJS8_SA_S9_EEENS6_IJNS7_ILi1EEESI_SI_EEESC_SE_Li256ELb1ELb1ELb1ELb0EEENS1_36VarlenDynamicPersistentTileSchedulerILi128ELi64ELi256ELi256ELb1ELb1ELb0ELb0ELb1ELb1EEEEEEEEEvNT_6ParamsE,"",@"SHT_CUDA_INFO"
	.sectionflags	@""
	.align	4


	//----- nvinfo : EIATTR_CUDA_API_VERSION
	.align		4
        /*0000*/ 	.byte	0x04, 0x37
        /*0002*/ 	.short	(.L_240 - .L_239)
.L_239:
        /*0004*/ 	.word	0x00000082


	//----- nvinfo : EIATTR_KPARAM_INFO
	.align		4
.L_240:
        /*0008*/ 	.byte	0x04, 0x17
        /*000a*/ 	.short	(.L_242 - .L_241)
.L_241:
        /*000c*/ 	.word	0x00000000
        /*0010*/ 	.short	0x0000
        /*0012*/ 	.short	0x0000
        /*0014*/ 	.byte	0x00, 0xf0, 0xe1, 0x10


	//----- nvinfo : EIATTR_SPARSE_MMA_MASK
	.align		4
.L_242:
        /*0018*/ 	.byte	0x03, 0x50
        /*001a*/ 	.short	0x0000


	//----- nvinfo : EIATTR_MAXREG_COUNT
	.align		4
        /*001c*/ 	.byte	0x03, 0x1b
        /*001e*/ 	.short	0x00ff


	//----- nvinfo : EIATTR_MERCURY_ISA_VERSION
	.align		4
        /*0020*/ 	.byte	0x03, 0x5f
        /*0022*/ 	.short	0x0101


	//----- nvinfo : EIATTR_VRC_CTA_INIT_COUNT
	.align		4
        /*0024*/ 	.byte	0x02, 0x4a
	.zero		1
	.zero		1


	//----- nvinfo : EIATTR_EXIT_INSTR_OFFSETS
	.align		4
        /*0028*/ 	.byte	0x04, 0x1c
        /*002a*/ 	.short	(.L_244 - .L_243)


	//   ....[0]....
.L_243:
        /*002c*/ 	.word	0x00000010


	//----- nvinfo : EIATTR_MAX_THREADS
	.align		4
.L_244:
        /*0030*/ 	.byte	0x04, 0x05
        /*0032*/ 	.short	(.L_246 - .L_245)
.L_245:
        /*0034*/ 	.word	0x00000100
        /*0038*/ 	.word	0x00000001
        /*003c*/ 	.word	0x00000001


	//----- nvinfo : EIATTR_CBANK_PARAM_SIZE
	.align		4
.L_246:
        /*0040*/ 	.byte	0x03, 0x19
        /*0042*/ 	.short	0x0438


	//----- nvinfo : EIATTR_PARAM_CBANK
	.align		4
        /*0044*/ 	.byte	0x04, 0x0a
        /*0046*/ 	.short	(.L_248 - .L_247)
	.align		4
.L_247:
        /*0048*/ 	.word	index@(.nv.constant0._ZN7cutlass13device_kernelIN5flash19enable_sm80_to_sm89INS1_16FlashAttnFwdSm80INS1_25CollectiveMainloopFwdSm80ILi8ELi1ELb0EN4cute5tupleIJNS5_1CILi128EEENS7_ILi64EEENS7_ILi256EEEEEELi256ENS_10bfloat16_tEfNS_4arch4Sm80ELb0ELb0ELb0ELb1ELb1ELb0ELb1ELb1EEENS1_21CollectiveEpilogueFwdINS6_IJS8_SA_S9_EEENS6_IJNS7_ILi1EEESI_SI_EEESC_SE_Li256ELb1ELb1ELb1ELb0EEENS1_36VarlenDynamicPersistentTileSchedulerILi128ELi64ELi256ELi256ELb1ELb1ELb0ELb0ELb1ELb1EEEEEEEEEvNT_6ParamsE)
        /*004c*/ 	.short	0x0380
        /*004e*/ 	.short	0x0438


	//----- nvinfo : EIATTR_SW_WAR
	.align		4
.L_248:
        /*0050*/ 	.byte	0x04, 0x36
        /*0052*/ 	.short	(.L_250 - .L_249)
.L_249:
        /*0054*/ 	.word	0x00000008
.L_250:


//--------------------- .nv.info._ZN7cutlass13device_kernelIN5flash19enable_sm80_to_sm89INS1_16FlashAttnFwdSm80INS1_25CollectiveMainloopFwdSm80ILi8ELi1ELb0EN4cute5tupleIJNS5_1CILi128EEENS7_ILi48EEENS7_ILi256EEEEEELi256ENS_10bfloat16_tEfNS_4arch4Sm80ELb0ELb0ELb0ELb1ELb1ELb1ELb1ELb1EEENS1_21CollectiveEpilogueFwdINS6_IJS8_SA_S9_EEENS6_IJNS7_ILi1EEESI_SI_EEESC_SE_Li256ELb1ELb1ELb1ELb0EEENS1_36VarlenDynamicPersistentTileSchedulerILi128ELi48ELi256ELi256ELb1ELb1ELb0ELb0ELb1ELb1EEEEEEEEEvNT_6ParamsE --------------------------
	.section	.nv.info._ZN7cutlass13device_kernelIN5flash19enable_sm80_to_sm89INS1_16FlashAttnFwdSm80INS1_25CollectiveMainloopFwdSm80ILi8ELi1ELb0EN4cute5tupleIJNS5_1CILi128EEENS7_ILi48EEENS7_ILi256EEEEEELi256ENS_10bfloat16_tEfNS_4arch4Sm80ELb0ELb0ELb0ELb1ELb1ELb1ELb1ELb1EEENS1_21CollectiveEpilogueFwdINS6_IJS8_SA_S9_EEENS6_IJNS7_ILi1EEESI_SI_EEESC_SE_Li256ELb1ELb1ELb1ELb0EEENS1_36VarlenDynamicPersistentTileSchedulerILi128ELi48ELi256ELi256ELb1ELb1ELb0ELb0ELb1ELb1EEEEEEEEEvNT_6ParamsE,"",@"SHT_CUDA_INFO"
	.sectionflags	@""
	.align	4


	//----- nvinfo : EIATTR_CUDA_API_VERSION
	.align		4
        /*0000*/ 	.byte	0x04, 0x37
        /*0002*/ 	.short	(.L_252 - .L_251)
.L_251:
        /*0004*/ 	.word	0x00000082


	//----- nvinfo : EIATTR_KPARAM_INFO
	.align		4
.L_252:
        /*0008*/ 	.byte	0x04, 0x17
        /*000a*/ 	.short	(.L_254 - .L_253)
.L_253:
        /*000c*/ 	.word	0x00000000
        /*0010*/ 	.short	0x0000
        /*0012*/ 	.short	0x0000
        /*0014*/ 	.byte	0x00, 0xf0, 0xe1, 0x10


	//----- nvinfo : EIATTR_SPARSE_MMA_MASK
	.align		4
.L_254:
        /*0018*/ 	.byte	0x03, 0x50
        /*001a*/ 	.short	0x0000


	//----- nvinfo : EIATTR_MAXREG_COUNT
	.align		4
        /*001c*/ 	.byte	0x03, 0x1b
        /*001e*/ 	.short	0x00ff


	//----- nvinfo : EIATTR_MERCURY_ISA_VERSION
	.align		4
        /*0020*/ 	.byte	0x03, 0x5f
        /*0022*/ 	.short	0x0101


	//----- nvinfo : EIATTR_VRC_CTA_INIT_COUNT
	.align		4
        /*0024*/ 	.byte	0x02, 0x4a
	.zero		1
	.zero		1


	//----- nvinfo : EIATTR_EXIT_INSTR_OFFSETS
	.align		4
        /*0028*/ 	.byte	0x04, 0x1c
        /*002a*/ 	.short	(.L_256 - .L_255)


	//   ....[0]....
.L_255:
        /*002c*/ 	.word	0x00000010


	//----- nvinfo : EIATTR_MAX_THREADS
	.align		4
.L_256:
        /*0030*/ 	.byte	0x04, 0x05
        /*0032*/ 	.short	(.L_258 - .L_257)
.L_257:
        /*0034*/ 	.word	0x00000100
        /*0038*/ 	.word	0x00000001
        /*003c*/ 	.word	0x00000001


	//----- nvinfo : EIATTR_CBANK_PARAM_SIZE
	.align		4
.L_258:
        /*0040*/ 	.byte	0x03, 0x19
        /*0042*/ 	.short	0x0438


	//----- nvinfo : EIATTR_PARAM_CBANK
	.align		4
        /*0044*/ 	.byte	0x04, 0x0a
        /*0046*/ 	.short	(.L_260 - .L_259)
	.align		4
.L_259:
        /*0048*/ 	.word	index@(.nv.constant0._ZN7cutlass13device_kernelIN5flash19enable_sm80_to_sm89INS1_16FlashAttnFwdSm80INS1_25CollectiveMainloopFwdSm80ILi8ELi1ELb0EN4cute5tupleIJNS5_1CILi128EEENS7_ILi48EEENS7_ILi256EEEEEELi256ENS_10bfloat16_tEfNS_4arch4Sm80ELb0ELb0ELb0ELb1ELb1ELb1ELb1ELb1EEENS1_21CollectiveEpilogueFwdINS6_IJS8_SA_S9_EEENS6_IJNS7_ILi1EEESI_SI_EEESC_SE_Li256ELb1ELb1ELb1ELb0EEENS1_36VarlenDynamicPersistentTileSchedulerILi128ELi48ELi256ELi256ELb1ELb1ELb0ELb0ELb1ELb1EEEEEEEEEvNT_6ParamsE)
        /*004c*/ 	.short	0x0380
        /*004e*/ 	.short	0x0438


	//----- nvinfo : EIATTR_SW_WAR
	.align		4
.L_260:
        /*0050*/ 	.byte	0x04, 0x36
        /*0052*/ 	.short	(.L_262 - .L_261)
.L_261:
        /*0054*/ 	.word	0x00000008
.L_262:


//--------------------- .nv.info._ZN7cutlass13device_kernelIN5flash19enable_sm80_to_sm89INS1_16FlashAttnFwdSm80INS1_25CollectiveMainloopFwdSm80ILi8ELi1ELb0EN4cute5tupleIJNS5_1CILi128EEENS7_ILi64EEENS7_ILi256EEEEEELi256ENS_10bfloat16_tEfNS_4arch4Sm80ELb0ELb1ELb0ELb0ELb1ELb0ELb1ELb1EEENS1_21CollectiveEpilogueFwdINS6_IJS8_SA_S9_EEENS6_IJNS7_ILi1EEESI_SI_EEESC_SE_Li256ELb0ELb1ELb1ELb0EEENS1_19SingleTileSchedulerILb0ELb1ELb1ELi128EEEEEEEEEvNT_6ParamsE --------------------------
	.section	.nv.info._ZN7cutlass13device_kernelIN5flash19enable_sm80_to_sm89INS1_16FlashAttnFwdSm80INS1_25CollectiveMainloopFwdSm80ILi8ELi1ELb0EN4cute5tupleIJNS5_1CILi128EEENS7_ILi64EEENS7_ILi256EEEEEELi256ENS_10bfloat16_tEfNS_4arch4Sm80ELb0ELb1ELb0ELb0ELb1ELb0ELb1ELb1EEENS1_21CollectiveEpilogueFwdINS6_IJS8_SA_S9_EEENS6_IJNS7_ILi1EEESI_SI_EEESC_SE_Li256ELb0ELb1ELb1ELb0EEENS1_19SingleTileSchedulerILb0ELb1ELb1ELi128EEEEEEEEEvNT_6ParamsE,"",@"SHT_CUDA_INFO"
	.sectionflags	@""
	.align	4


	//----- nvinfo : EIATTR_CUDA_API_VERSION
	.align		4
        /*0000*/ 	.byte	0x04, 0x37
        /*0002*/ 	.short	(.L_264 - .L_263)
.L_263:
        /*0004*/ 	.word	0x00000082


	//----- nvinfo : EIATTR_KPARAM_INFO
	.align		4
.L_264:
        /*0008*/ 	.byte	0x04, 0x17
        /*000a*/ 	.short	(.L_266 - .L_265)
.L_265:
        /*000c*/ 	.word	0x00000000
        /*0010*/ 	.short	0x0000
        /*0012*/ 	.short	0x0000
        /*0014*/ 	.byte	0x00, 0xf0, 0x61, 0x10


	//----- nvinfo : EIATTR_SPARSE_MMA_MASK
	.align		4
.L_266:
        /*0018*/ 	.byte	0x03, 0x50
        /*001a*/ 	.short	0x0000


	//----- nvinfo : EIATTR_MAXREG_COUNT
	.align		4
        /*001c*/ 	.byte	0x03, 0x1b
        /*001e*/ 	.short	0x00ff


	//----- nvinfo : EIATTR_MERCURY_ISA_VERSION
	.align		4
        /*0020*/ 	.byte	0x03, 0x5f
        /*0022*/ 	.short	0x0101


	//----- nvinfo : EIATTR_VRC_CTA_INIT_COUNT
	.align		4
        /*0024*/ 	.byte	0x02, 0x4a
	.zero		1
	.zero		1


	//----- nvinfo : EIATTR_EXIT_INSTR_OFFSETS
	.align		4
        /*0028*/ 	.byte	0x04, 0x1c
        /*002a*/ 	.short	(.L_268 - .L_267)


	//   ....[0]....
.L_267:
        /*002c*/ 	.word	0x00000010


	//----- nvinfo : EIATTR_MAX_THREADS
	.align		4
.L_268:
        /*0030*/ 	.byte	0x04, 0x05
        /*0032*/ 	.short	(.L_270 - .L_269)
.L_269:
        /*0034*/ 	.word	0x00000100
        /*0038*/ 	.word	0x00000001
        /*003c*/ 	.word	0x00000001


	//----- nvinfo : EIATTR_CBANK_PARAM_SIZE
	.align		4
.L_270:
        /*0040*/ 	.byte	0x03, 0x19
        /*0042*/ 	.short	0x0418


	//----- nvinfo : EIATTR_PARAM_CBANK
	.align		4
        /*0044*/ 	.byte	0x04, 0x0a
        /*0046*/ 	.short	(.L_272 - .L_271)
	.align		4
.L_271:
        /*0048*/ 	.word	index@(.nv.constant0._ZN7cutlass13device_kernelIN5flash19enable_sm80_to_sm89INS1_16FlashAttnFwdSm80INS1_25CollectiveMainloopFwdSm80ILi8ELi1ELb0EN4cute5tupleIJNS5_1CILi128EEENS7_ILi64EEENS7_ILi256EEEEEELi256ENS_10bfloat16_tEfNS_4arch4Sm80ELb0ELb1ELb0ELb0ELb1ELb0ELb1ELb1EEENS1_21CollectiveEpilogueFwdINS6_IJS8_SA_S9_EEENS6_IJNS7_ILi1EEESI_SI_EEESC_SE_Li256ELb0ELb1ELb1ELb0EEENS1_19SingleTileSchedulerILb0ELb1ELb1ELi128EEEEEEEEEvNT_6ParamsE)
        /*004c*/ 	.short	0x0380
        /*004e*/ 	.short	0x0418


	//----- nvinfo : EIATTR_SW_WAR
	.align		4
.L_272:
        /*0050*/ 	.byte	0x04, 0x36
        /*0052*/ 	.short	(.L_274 - .L_273)
.L_273:
        /*0054*/ 	.word	0x00000008
.L_274:


//--------------------- .nv.info._ZN7cutlass13device_kernelIN5flash19enable_sm80_to_sm89INS1_16FlashAttnFwdSm80INS1_25CollectiveMainloopFwdSm80ILi8ELi1ELb0EN4cute5tupleIJNS5_1CILi128EEENS7_ILi64EEENS7_ILi256EEEEEELi256ENS_10bfloat16_tEfNS_4arch4Sm80ELb0ELb1ELb0ELb1ELb1ELb0ELb1ELb1EEENS1_21CollectiveEpilogueFwdINS6_IJS8_SA_S9_EEENS6_IJNS7_ILi1EEESI_SI_EEESC_SE_Li256ELb1ELb1ELb1ELb0EEENS1_36VarlenDynamicPersistentTileSchedulerILi128ELi64ELi256ELi256ELb1ELb1ELb0ELb1ELb0ELb1EEEEEEEEEvNT_6ParamsE --------------------------
	.section	.nv.info._ZN7cutlass13device_kernelIN5flash19enable_sm80_to_sm89INS1_16FlashAttnFwdSm80INS1_25CollectiveMainloopFwdSm80ILi8ELi1ELb0EN4cute5tupleIJNS5_1CILi128EEENS7_ILi64EEENS7_ILi256EEEEEELi256ENS_10bfloat16_tEfNS_4arch4Sm80ELb0ELb1ELb0ELb1ELb1ELb0ELb1ELb1EEENS1_21CollectiveEpilogueFwdINS6_IJS8_SA_S9_EEENS6_IJNS7_ILi1EEESI_SI_EEESC_SE_Li256ELb1ELb1ELb1ELb0EEENS1_36VarlenDynamicPersistentTileSchedulerILi128ELi64ELi256ELi256ELb1ELb1ELb0ELb1ELb0ELb1EEEEEEEEEvNT_6ParamsE,"",@"SHT_CUDA_INFO"
	.sectionflags	@""
	.align	4


	//----- nvinfo : EIATTR_CUDA_API_VERSION
	.align		4
        /*0000*/ 	.byte	0x04, 0x37
        /*0002*/ 	.short	(.L_276 - .L_275)
.L_275:
        /*0004*/ 	.word	0x00000082


	//----- nvinfo : EIATTR_KPARAM_INFO
	.align		4
.L_276:
        /*0008*/ 	.byte	0x04, 0x17
        /*000a*/ 	.short	(.L_278 - .L_277)
.L_277:
        /*000c*/ 	.word	0x00000000
        /*0010*/ 	.short	0x0000
        /*0012*/ 	.short	0x0000
        /*0014*/ 	.byte	0x00, 0xf0, 0xe1, 0x10


	//----- nvinfo : EIATTR_SPARSE_MMA_MASK
	.align		4
.L_278:
        /*0018*/ 	.byte	0x03, 0x50
        /*001a*/ 	.short	0x0000


	//----- nvinfo : EIATTR_MAXREG_COUNT
	.align		4
        /*001c*/ 	.byte	0x03, 0x1b
        /*001e*/ 	.short	0x00ff


	//----- nvinfo : EIATTR_MERCURY_ISA_VERSION
	.align		4
        /*0020*/ 	.byte	0x03, 0x5f
        /*0022*/ 	.short	0x0101


	//----- nvinfo : EIATTR_VRC_CTA_INIT_COUNT
	.align		4
        /*0024*/ 	.byte	0x02, 0x4a
	.zero		1
	.zero		1


	//----- nvinfo : EIATTR_EXIT_INSTR_OFFSETS
	.align		4
        /*0028*/ 	.byte	0x04, 0x1c
        /*002a*/ 	.short	(.L_280 - .L_279)


	//   ....[0]....
.L_279:
        /*002c*/ 	.word	0x00000010


	//----- nvinfo : EIATTR_MAX_THREADS
	.align		4
.L_280:
        /*0030*/ 	.byte	0x04, 0x05
        /*0032*/ 	.short	(.L_282 - .L_281)
.L_281:
        /*0034*/ 	.word	0x00000100
        /*0038*/ 	.word	0x00000001
        /*003c*/ 	.word	0x00000001


	//----- nvinfo : EIATTR_CBANK_PARAM_SIZE
	.align		4
.L_282:
        /*0040*/ 	.byte	0x03, 0x19
        /*0042*/ 	.short	0x0438


	//----- nvinfo : EIATTR_PARAM_CBANK
	.align		4
        /*0044*/ 	.byte	0x04, 0x0a
        /*0046*/ 	.short	(.L_284 - .L_283)
	.align		4
.L_283:
        /*0048*/ 	.word	index@(.nv.constant0._ZN7cutlass13device_kernelIN5flash19enable_sm80_to_sm89INS1_16FlashAttnFwdSm80INS1_25CollectiveMainloopFwdSm80ILi8ELi1ELb0EN4cute5tupleIJNS5_1CILi128EEENS7_ILi64EEENS7_ILi256EEEEEELi256ENS_10bfloat16_tEfNS_4arch4Sm80ELb0ELb1ELb0ELb1ELb1ELb0ELb1ELb1EEENS1_21CollectiveEpilogueFwdINS6_IJS8_SA_S9_EEENS6_IJNS7_ILi1EEESI_SI_EEESC_SE_Li256ELb1ELb1ELb1ELb0EEENS1_36VarlenDynamicPersistentTileSchedulerILi128ELi64ELi256ELi256ELb1ELb1ELb0ELb1ELb0ELb1EEEEEEEEEvNT_6ParamsE)
        /*004c*/ 	.short	0x0380
        /*004e*/ 	.short	0x0438


	//----- nvinfo : EIATTR_SW_WAR
	.align		4
.L_284:
        /*0050*/ 	.byte	0x04, 0x36
        /*0052*/ 	.short	(.L_286 - .L_285)
.L_285:
        /*0054*/ 	.word	0x00000008
.L_286:


//--------------------- .nv.info._ZN7cutlass13device_kernelIN5flash19enable_sm80_to_sm89INS1_16FlashAttnFwdSm80INS1_25CollectiveMainloopFwdSm80ILi8ELi1ELb0EN4cute5tupleIJNS5_1CILi128EEENS7_ILi48EEENS7_ILi256EEEEEELi256ENS_10bfloat16_tEfNS_4arch4Sm80ELb0ELb1ELb0ELb1ELb1ELb1ELb1ELb1EEENS1_21CollectiveEpilogueFwdINS6_IJS8_SA_S9_EEENS6_IJNS7_ILi1EEESI_SI_EEESC_SE_Li256ELb1ELb1ELb1ELb0EEENS1_36VarlenDynamicPersistentTileSchedulerILi128ELi48ELi256ELi256ELb1ELb1ELb0ELb1ELb0ELb1EEEEEEEEEvNT_6ParamsE --------------------------
	.section	.nv.info._ZN7cutlass13device_kernelIN5flash19enable_sm80_to_sm89INS1_16FlashAttnFwdSm80INS1_25CollectiveMainloopFwdSm80ILi8ELi1ELb0EN4cute5tupleIJNS5_1CILi128EEENS7_ILi48EEENS7_ILi256EEEEEELi256ENS_10bfloat16_tEfNS_4arch4Sm80ELb0ELb1ELb0ELb1ELb1ELb1ELb1ELb1EEENS1_21CollectiveEpilogueFwdINS6_IJS8_SA_S9_EEENS6_IJNS7_ILi1EEESI_SI_EEESC_SE_Li256ELb1ELb1ELb1ELb0EEENS1_36VarlenDynamicPersistentTileSchedulerILi128ELi48ELi256ELi256ELb1ELb1ELb0ELb1ELb0ELb1EEEEEEEEEvNT_6ParamsE,"",@"SHT_CUDA_INFO"
	.sectionflags	@""
	.align	4


	//----- nvinfo : EIATTR_CUDA_API_VERSION
	.align		4
        /*0000*/ 	.byte	0x04, 0x37
        /*0002*/ 	.short	(.L_288 - .L_287)
.L_287:
        /*0004*/ 	.word	0x00000082


	//----- nvinfo : EIATTR_KPARAM_INFO
	.align		4
.L_288:
        /*0008*/ 	.byte	0x04, 0x17
        /*000a*/ 	.short	(.L_290 - .L_289)
.L_289:
        /*000c*/ 	.word	0x00000000
        /*0010*/ 	.short	0x0000
        /*0012*/ 	.short	0x0000
        /*0014*/ 	.byte	0x00, 0xf0, 0xe1, 0x10


	//----- nvinfo : EIATTR_SPARSE_MMA_MASK
	.align		4
.L_290:
        /*0018*/ 	.byte	0x03, 0x50
        /*001a*/ 	.short	0x0000


	//----- nvinfo : EIATTR_MAXREG_COUNT
	.align		4
        /*001c*/ 	.byte	0x03, 0x1b
        /*001e*/ 	.short	0x00ff


	//----- nvinfo : EIATTR_MERCURY_ISA_VERSION
	.align		4
        /*0020*/ 	.byte	0x03, 0x5f
        /*0022*/ 	.short	0x0101


	//----- nvinfo : EIATTR_VRC_CTA_INIT_COUNT
	.align		4
        /*0024*/ 	.byte	0x02, 0x4a
	.zero		1
	.zero		1


	//----- nvinfo : EIATTR_EXIT_INSTR_OFFSETS
	.align		4
        /*0028*/ 	.byte	0x04, 0x1c
        /*002a*/ 	.short	(.L_292 - .L_291)


	//   ....[0]....
.L_291:
        /*002c*/ 	.word	0x00000010


	//----- nvinfo : EIATTR_MAX_THREADS
	.align		4
.L_292:
        /*0030*/ 	.byte	0x04, 0x05
        /*0032*/ 	.short	(.L_294 - .L_293)
.L_293:
        /*0034*/ 	.word	0x00000100
        /*0038*/ 	.word	0x00000001
        /*003c*/ 	.word	0x00000001


	//----- nvinfo : EIATTR_CBANK_PARAM_SIZE
	.align		4
.L_294:
        /*0040*/ 	.byte	0x03, 0x19
        /*0042*/ 	.short	0x0438


	//----- nvinfo : EIATTR_PARAM_CBANK
	.align		4
        /*0044*/ 	.byte	0x04, 0x0a
        /*0046*/ 	.short	(.L_296 - .L_295)
	.align		4
.L_295:
        /*0048*/ 	.word	index@(.nv.constant0._ZN7cutlass13device_kernelIN5flash19enable_sm80_to_sm89INS1_16FlashAttnFwdSm80INS1_25CollectiveMainloopFwdSm80ILi8ELi1ELb0EN4cute5tupleIJNS5_1CILi128EEENS7_ILi48EEENS7_ILi256EEEEEELi256ENS_10bfloat16_tEfNS_4arch4Sm80ELb0ELb1ELb0ELb1ELb1ELb1ELb1ELb1EEENS1_21CollectiveEpilogueFwdINS6_IJS8_SA_S9_EEENS6_IJNS7_ILi1EEESI_SI_EEESC_SE_Li256ELb1ELb1ELb1ELb0EEENS1_36VarlenDynamicPersistentTileSchedulerILi128ELi48ELi256ELi256ELb1ELb1ELb0ELb1ELb0ELb1EEEEEEEEEvNT_6ParamsE)
        /*004c*/ 	.short	0x0380
        /*004e*/ 	.short	0x0438


	//----- nvinfo : EIATTR_SW_WAR
	.align		4
.L_296:
        /*0050*/ 	.byte	0x04, 0x36
        /*0052*/ 	.short	(.L_298 - .L_297)
.L_297:
        /*0054*/ 	.word	0x00000008
.L_298:


//--------------------- .nv.info._ZN7cutlass13device_kernelIN5flash19enable_sm80_to_sm89INS1_16FlashAttnFwdSm80INS1_25CollectiveMainloopFwdSm80ILi8ELi1ELb0EN4cute5tupleIJNS5_1CILi128EEENS7_ILi96EEENS7_ILi256EEEEEELi256ENS_10bfloat16_tEfNS_4arch4Sm80ELb1ELb0ELb0ELb0ELb1ELb0ELb1ELb1EEENS1_21CollectiveEpilogueFwdINS6_IJS8_SA_S9_EEENS6_IJNS7_ILi1EEESI_SI_EEESC_SE_Li256ELb0ELb1ELb1ELb0EEENS1_30DynamicPersistentTileSchedulerILi256ELi256ELb1ELb1ELb0EEEEEEEEEvNT_6ParamsE --------------------------
	.section	.nv.info._ZN7cutlass13device_kernelIN5flash19enable_sm80_to_sm89INS1_16FlashAttnFwdSm80INS1_25CollectiveMainloopFwdSm80ILi8ELi1ELb0EN4cute5tupleIJNS5_1CILi128EEENS7_ILi96EEENS7_ILi256EEEEEELi256ENS_10bfloat16_tEfNS_4arch4Sm80ELb1ELb0ELb0ELb0ELb1ELb0ELb1ELb1EEENS1_21CollectiveEpilogueFwdINS6_IJS8_SA_S9_EEENS6_IJNS7_ILi1EEESI_SI_EEESC_SE_Li256ELb0ELb1ELb1ELb0EEENS1_30DynamicPersistentTileSchedulerILi256ELi256ELb1ELb1ELb0EEEEEEEEEvNT_6ParamsE,"",@"SHT_CUDA_INFO"
	.sectionflags	@""
	.align	4


	//----- nvinfo : EIATTR_CUDA_API_VERSION
	.align		4
        /*0000*/ 	.byte	0x04, 0x37
        /*0002*/ 	.short	(.L_300 - .L_299)
.L_299:
        /*0004*/ 	.word	0x00000082


	//----- nvinfo : EIATTR_KPARAM_INFO
	.align		4
.L_300:
        /*0008*/ 	.byte	0x04, 0x17
        /*000a*/ 	.short	(.L_302 - .L_301)
.L_301:
        /*000c*/ 	.word	0x00000000
        /*0010*/ 	.short	0x0000
        /*0012*/ 	.short	0x0000
        /*0014*/ 	.byte	0x00, 0xf0, 0xa1, 0x10


	//----- nvinfo : EIATTR_SPARSE_MMA_MASK
	.align		4
.L_302:
        /*0018*/ 	.byte	0x03, 0x50
        /*001a*/ 	.short	0x0000


	//----- nvinfo : EIATTR_MAXREG_COUNT
	.align		4
        /*001c*/ 	.byte	0x03, 0x1b
        /*001e*/ 	.short	0x00ff


	//----- nvinfo : EIATTR_MERCURY_ISA_VERSION
	.align		4
        /*0020*/ 	.byte	0x03, 0x5f
        /*0022*/ 	.short	0x0101


	//----- nvinfo : EIATTR_VRC_CTA_INIT_COUNT
	.align		4
        /*0024*/ 	.byte	0x02, 0x4a
	.zero		1
	.zero		1


	//----- nvinfo : EIATTR_EXIT_INSTR_OFFSETS
	.align		4
        /*0028*/ 	.byte	0x04, 0x1c
        /*002a*/ 	.short	(.L_304 - .L_303)


	//   ....[0]....
.L_303:
        /*002c*/ 	.word	0x00000010


	//----- nvinfo : EIATTR_MAX_THREADS
	.align		4
.L_304:
        /*0030*/ 	.byte	0x04, 0x05
        /*0032*/ 	.short	(.L_306 - .L_305)
.L_305:
        /*0034*/ 	.word	0x00000100
        /*0038*/ 	.word	0x00000001
        /*003c*/ 	.word	0x00000001


	//----- nvinfo : EIATTR_CBANK_PARAM_SIZE
	.align		4
.L_306:
        /*0040*/ 	.byte	0x03, 0x19
        /*0042*/ 	.short	0x0428


	//----- nvinfo : EIATTR_PARAM_CBANK
	.align		4
        /*0044*/ 	.byte	0x04, 0x0a
        /*0046*/ 	.short	(.L_308 - .L_307)
	.align		4
.L_307:
        /*0048*/ 	.word	index@(.nv.constant0._ZN7cutlass13device_kernelIN5flash19enable_sm80_to_sm89INS1_16FlashAttnFwdSm80INS1_25CollectiveMainloopFwdSm80ILi8ELi1ELb0EN4cute5tupleIJNS5_1CILi128EEENS7_ILi96EEENS7_ILi256EEEEEELi256ENS_10bfloat16_tEfNS_4arch4Sm80ELb1ELb0ELb0ELb0ELb1ELb0ELb1ELb1EEENS1_21CollectiveEpilogueFwdINS6_IJS8_SA_S9_EEENS6_IJNS7_ILi1EEESI_SI_EEESC_SE_Li256ELb0ELb1ELb1ELb0EEENS1_30DynamicPersistentTileSchedulerILi256ELi256ELb1ELb1ELb0EEEEEEEEEvNT_6ParamsE)
        /*004c*/ 	.short	0x0380
        /*004e*/ 	.short	0x0428


	//----- nvinfo : EIATTR_SW_WAR
	.align		4
.L_308:
        /*0050*/ 	.byte	0x04, 0x36
        /*0052*/ 	.short	(.L_310 - .L_309)
.L_309:
        /*0054*/ 	.word	0x00000008
.L_310:


//--------------------- .nv.info._ZN7cutlass13device_kernelIN5flash19enable_sm80_to_sm89INS1_16FlashAttnFwdSm80INS1_25CollectiveMainloopFwdSm80ILi8ELi1ELb0EN4cute5tupleIJNS5_1CILi128EEENS7_ILi64EEENS7_ILi256EEEEEELi256ENS_10bfloat16_tEfNS_4arch4Sm80ELb1ELb0ELb0ELb1ELb1ELb0ELb1ELb1EEENS1_21CollectiveEpilogueFwdINS6_IJS8_SA_S9_EEENS6_IJNS7_ILi1EEESI_SI_EEESC_SE_Li256ELb1ELb1ELb1ELb0EEENS1_36VarlenDynamicPersistentTileSchedulerILi128ELi64ELi256ELi256ELb1ELb1ELb0ELb1ELb1ELb1EEEEEEEEEvNT_6ParamsE --------------------------
	.section	.nv.info._ZN7cutlass13device_kernelIN5flash19enable_sm80_to_sm89INS1_16FlashAttnFwdSm80INS1_25CollectiveMainloopFwdSm80ILi8ELi1ELb0EN4cute5tupleIJNS5_1CILi128EEENS7_ILi64EEENS7_ILi256EEEEEELi256ENS_10bfloat16_tEfNS_4arch4Sm80ELb1ELb0ELb0ELb1ELb1ELb0ELb1ELb1EEENS1_21CollectiveEpilogueFwdINS6_IJS8_SA_S9_EEENS6_IJNS7_ILi1EEESI_SI_EEESC_SE_Li256ELb1ELb1ELb1ELb0EEENS1_36VarlenDynamicPersistentTileSchedulerILi128ELi64ELi256ELi256ELb1ELb1ELb0ELb1ELb1ELb1EEEEEEEEEvNT_6ParamsE,"",@"SHT_CUDA_INFO"
	.sectionflags	@""
	.align	4


	//----- nvinfo : EIATTR_CUDA_API_VERSION
	.align		4
        /*0000*/ 	.byte	0x04, 0x37
        /*0002*/ 	.short	(.L_312 - .L_311)
.L_311:
        /*0004*/ 	.word	0x00000082


	//----- nvinfo : EIATTR_KPARAM_INFO
	.align		4
.L_312:
        /*0008*/ 	.byte	0x04, 0x17
        /*000a*/ 	.short	(.L_314 - .L_313)
.L_313:
        /*000c*/ 	.word	0x00000000
        /*0010*/ 	.short	0x0000
        /*0012*/ 	.short	0x0000
        /*0014*/ 	.byte	0x00, 0xf0, 0xe1, 0x10


	//----- nvinfo : EIATTR_SPARSE_MMA_MASK
	.align		4
.L_314:
        /*0018*/ 	.byte	0x03, 0x50
        /*001a*/ 	.short	0x0000


	//----- nvinfo : EIATTR_MAXREG_COUNT
	.align		4
        /*001c*/ 	.byte	0x03, 0x1b
        /*001e*/ 	.short	0x00ff


	//----- nvinfo : EIATTR_MERCURY_ISA_VERSION
	.align		4
        /*0020*/ 	.byte	0x03, 0x5f
        /*0022*/ 	.short	0x0101


	//----- nvinfo : EIATTR_VRC_CTA_INIT_COUNT
	.align		4
        /*0024*/ 	.byte	0x02, 0x4a
	.zero		1
	.zero		1


	//----- nvinfo : EIATTR_EXIT_INSTR_OFFSETS
	.align		4
        /*0028*/ 	.byte	0x04, 0x1c
        /*002a*/ 	.short	(.L_316 - .L_315)


	//   ....[0]....
.L_315:
        /*002c*/ 	.word	0x00000010


	//----- nvinfo : EIATTR_MAX_THREADS
	.align		4
.L_316:
        /*0030*/ 	.byte	0x04, 0x05
        /*0032*/ 	.short	(.L_318 - .L_317)
.L_317:
        /*0034*/ 	.word	0x00000100
        /*0038*/ 	.word	0x00000001
        /*003c*/ 	.word	0x00000001


	//----- nvinfo : EIATTR_CBANK_PARAM_SIZE
	.align		4
.L_318:
        /*0040*/ 	.byte	0x03, 0x19
        /*0042*/ 	.short	0x0438


	//----- nvinfo : EIATTR_PARAM_CBANK
	.align		4
        /*0044*/ 	.byte	0x04, 0x0a
        /*0046*/ 	.short	(.L_320 - .L_319)
	.align		4
.L_319:
        /*0048*/ 	.word	index@(.nv.constant0._ZN7cutlass13device_kernelIN5flash19enable_sm80_to_sm89INS1_16FlashAttnFwdSm80INS1_25CollectiveMainloopFwdSm80ILi8ELi1ELb0EN4cute5tupleIJNS5_1CILi128EEENS7_ILi64EEENS7_ILi256EEEEEELi256ENS_10bfloat16_tEfNS_4arch4Sm80ELb1ELb0ELb0ELb1ELb1ELb0ELb1ELb1EEENS1_21CollectiveEpilogueFwdINS6_IJS8_SA_S9_EEENS6_IJNS7_ILi1EEESI_SI_EEESC_SE_Li256ELb1ELb1ELb1ELb0EEENS1_36VarlenDynamicPersistentTileSchedulerILi128ELi64ELi256ELi256ELb1ELb1ELb0ELb1ELb1ELb1EEEEEEEEEvNT_6ParamsE)
        /*004c*/ 	.short	0x0380
        /*004e*/ 	.short	0x0438


	//----- nvinfo : EIATTR_SW_WAR
	.align		4
.L_320:
        /*0050*/ 	.byte	0x04, 0x36
        /*0052*/ 	.short	(.L_322 - .L_321)
.L_321:
        /*0054*/ 	.word	0x00000008
.L_322:


//--------------------- .nv.info._ZN7cutlass13device_kernelIN5flash19enable_sm80_to_sm89INS1_16FlashAttnFwdSm80INS1_25CollectiveMainloopFwdSm80ILi8ELi1ELb0EN4cute5tupleIJNS5_1CILi128EEENS7_ILi48EEENS7_ILi256EEEEEELi256ENS_10bfloat16_tEfNS_4arch4Sm80ELb1ELb0ELb0ELb1ELb1ELb1ELb1ELb1EEENS1_21CollectiveEpilogueFwdINS6_IJS8_SA_S9_EEENS6_IJNS7_ILi1EEESI_SI_EEESC_SE_Li256ELb1ELb1ELb1ELb0EEENS1_36VarlenDynamicPersistentTileSchedulerILi128ELi48ELi256ELi256ELb1ELb1ELb0ELb1ELb1ELb1EEEEEEEEEvNT_6ParamsE --------------------------
	.section	.nv.info._ZN7cutlass13device_kernelIN5flash19enable_sm80_to_sm89INS1_16FlashAttnFwdSm80INS1_25CollectiveMainloopFwdSm80ILi8ELi1ELb0EN4cute5tupleIJNS5_1CILi128EEENS7_ILi48EEENS7_ILi256EEEEEELi256ENS_10bfloat16_tEfNS_4arch4Sm80ELb1ELb0ELb0ELb1ELb1ELb1ELb1ELb1EEENS1_21CollectiveEpilogueFwdINS6_IJS8_SA_S9_EEENS6_IJNS7_ILi1EEESI_SI_EEESC_SE_Li256ELb1ELb1ELb1ELb0EEENS1_36VarlenDynamicPersistentTileSchedulerILi128ELi48ELi256ELi256ELb1ELb1ELb0ELb1ELb1ELb1EEEEEEEEEvNT_6ParamsE,"",@"SHT_CUDA_INFO"
	.sectionflags	@""
	.align	4


	//----- nvinfo : EIATTR_CUDA_API_VERSION
	.align		4
        /*0000*/ 	.byte	0x04, 0x37
        /*0002*/ 	.short	(.L_324 - .L_323)
.L_323:
        /*0004*/ 	.word	0x00000082


	//----- nvinfo : EIATTR_KPARAM_INFO
	.align		4
.L_324:
        /*0008*/ 	.byte	0x04, 0x17
        /*000a*/ 	.short	(.L_326 - .L_325)
.L_325:
        /*000c*/ 	.word	0x00000000
        /*0010*/ 	.short	0x0000
        /*0012*/ 	.short	0x0000
        /*0014*/ 	.byte	0x00, 0xf0, 0xe1, 0x10


	//----- nvinfo : EIATTR_SPARSE_MMA_MASK
	.align		4
.L_326:
        /*0018*/ 	.byte	0x03, 0x50
        /*001a*/ 	.short	0x0000


	//----- nvinfo : EIATTR_MAXREG_COUNT
	.align		4
        /*001c*/ 	.byte	0x03, 0x1b
        /*001e*/ 	.short	0x00ff


	//----- nvinfo : EIATTR_MERCURY_ISA_VERSION
	.align		4
        /*0020*/ 	.byte	0x03, 0x5f
        /*0022*/ 	.short	0x0101


	//----- nvinfo : EIATTR_VRC_CTA_INIT_COUNT
	.align		4
        /*0024*/ 	.byte	0x02, 0x4a
	.zero		1
	.zero		1


	//----- nvinfo : EIATTR_EXIT_INSTR_OFFSETS
	.align		4
        /*0028*/ 	.byte	0x04, 0x1c
        /*002a*/ 	.short	(.L_328 - .L_327)


	//   ....[0]....
.L_327:
        /*002c*/ 	.word	0x00000010


	//----- nvinfo : EIATTR_MAX_THREADS
	.align		4
.L_328:
        /*0030*/ 	.byte	0x04, 0x05
        /*0032*/ 	.short	(.L_330 - .L_329)
.L_329:
        /*0034*/ 	.word	0x00000100
        /*0038*/ 	.word	0x00000001
        /*003c*/ 	.word	0x00000001


	//----- nvinfo : EIATTR_CBANK_PARAM_SIZE
	.align		4
.L_330:
        /*0040*/ 	.byte	0x03, 0x19
        /*0042*/ 	.short	0x0438


	//----- nvinfo : EIATTR_PARAM_CBANK
	.align		4
        /*0044*/ 	.byte	0x04, 0x0a
        /*0046*/ 	.short	(.L_332 - .L_331)
	.align		4
.L_331:
        /*0048*/ 	.word	index@(.nv.constant0._ZN7cutlass13device_kernelIN5flash19enable_sm80_to_sm89INS1_16FlashAttnFwdSm80INS1_25CollectiveMainloopFwdSm80ILi8ELi1ELb0EN4cute5tupleIJNS5_1CILi128EEENS7_ILi48EEENS7_ILi256EEEEEELi256ENS_10bfloat16_tEfNS_4arch4Sm80ELb1ELb0ELb0ELb1ELb1ELb1ELb1ELb1EEENS1_21CollectiveEpilogueFwdINS6_IJS8_SA_S9_EEENS6_IJNS7_ILi1EEESI_SI_EEESC_SE_Li256ELb1ELb1ELb1ELb0EEENS1_36VarlenDynamicPersistentTileSchedulerILi128ELi48ELi256ELi256ELb1ELb1ELb0ELb1ELb1ELb1EEEEEEEEEvNT_6ParamsE)
        /*004c*/ 	.short	0x0380
        /*004e*/ 	.short	0x0438


	//----- nvinfo : EIATTR_SW_WAR
	.align		4
.L_332:
        /*0050*/ 	.byte	0x04, 0x36
        /*0052*/ 	.short	(.L_334 - .L_333)
.L_333:
        /*0054*/ 	.word	0x00000008
.L_334:


//--------------------- .nv.callgraph             --------------------------
	.section	.nv.callgraph,"",@"SHT_CUDA_CALLGRAPH"
	.align	4
	.sectionentsize	8
	.align		4
        /*0000*/ 	.word	0x00000000
	.align		4
        /*0004*/ 	.word	0xffffffff
	.align		4
        /*0008*/ 	.word	0x00000000
	.align		4
        /*000c*/ 	.word	0xfffffffe
	.align		4
        /*0010*/ 	.word	0x00000000
	.align		4
        /*0014*/ 	.word	0xfffffffd
	.align		4
        /*0018*/ 	.word	0x00000000
	.align		4
        /*001c*/ 	.word	0xfffffffc


//--------------------- .nv.constant4             --------------------------
	.section	.nv.constant4,"a",@progbits
	.align	8
	.align		8
.nv.constant4:
        /*0000*/ 	.dword	_ZN78_INTERNAL_fb80f8da_42_flash_fwd_hdim256_bf16_paged_split_sm80_cu_49158569_33264cuda3std3__45__cpo5beginE
	.align		8
        /*0008*/ 	.dword	_ZN78_INTERNAL_fb80f8da_42_flash_fwd_hdim256_bf16_paged_split_sm80_cu_49158569_33264cuda3std3__45__cpo3endE
	.align		8
        /*0010*/ 	.dword	_ZN78_INTERNAL_fb80f8da_42_flash_fwd_hdim256_bf16_paged_split_sm80_cu_49158569_33264cuda3std3__45__cpo6cbeginE
	.align		8
        /*0018*/ 	.dword	_ZN78_INTERNAL_fb80f8da_42_flash_fwd_hdim256_bf16_paged_split_sm80_cu_49158569_33264cuda3std3__45__cpo4cendE
	.align		8
        /*0020*/ 	.dword	_ZN78_INTERNAL_fb80f8da_42_flash_fwd_hdim256_bf16_paged_split_sm80_cu_49158569_33264cuda3std3__480_GLOBAL__N__fb80f8da_42_flash_fwd_hdim256_bf16_paged_split_sm80_cu_49158569_33266ignoreE
	.align		8
        /*0028*/ 	.dword	_ZN78_INTERNAL_fb80f8da_42_flash_fwd_hdim256_bf16_paged_split_sm80_cu_49158569_33264cuda3std3__419piecewise_constructE
	.align		8
        /*0030*/ 	.dword	_ZN78_INTERNAL_fb80f8da_42_flash_fwd_hdim256_bf16_paged_split_sm80_cu_49158569_33264cuda3std3__48in_placeE
	.align		8
        /*0038*/ 	.dword	_ZN78_INTERNAL_fb80f8da_42_flash_fwd_hdim256_bf16_paged_split_sm80_cu_49158569_33264cuda3std6ranges3__45__cpo4swapE
	.align		8
        /*0040*/ 	.dword	_ZN78_INTERNAL_fb80f8da_42_flash_fwd_hdim256_bf16_paged_split_sm80_cu_49158569_33264cuda3std6ranges3__45__cpo9iter_moveE
	.align		8
        /*0048*/ 	.dword	_ZN78_INTERNAL_fb80f8da_42_flash_fwd_hdim256_bf16_paged_split_sm80_cu_49158569_33264cute7productE
	.align		8
        /*0050*/ 	.dword	_ZN78_INTERNAL_fb80f8da_42_flash_fwd_hdim256_bf16_paged_split_sm80_cu_49158569_33264cute1_E


//--------------------- .text._ZN7cutlass13device_kernelIN5flash19enable_sm80_to_sm89INS1_16FlashAttnFwdSm80INS1_25CollectiveMainloopFwdSm80ILi8ELi1ELb1EN4cute5tupleIJNS5_1CILi128EEENS7_ILi64EEENS7_ILi256EEEEEELi256ENS_10bfloat16_tEfNS_4arch4Sm80ELb0ELb0ELb0ELb0ELb1ELb0ELb1ELb1EEENS1_21CollectiveEpilogueFwdINS6_IJS8_SA_S9_EEENS6_IJNS7_ILi1EEESI_SI_EEESC_SE_Li256ELb0ELb1ELb1ELb0EEENS1_19SingleTileSchedulerILb0ELb1ELb1ELi128EEEEEEEEEvNT_6ParamsE --------------------------
	.section	.text._ZN7cutlass13device_kernelIN5flash19enable_sm80_to_sm89INS1_16FlashAttnFwdSm80INS1_25CollectiveMainloopFwdSm80ILi8ELi1ELb1EN4cute5tupleIJNS5_1CILi128EEENS7_ILi64EEENS7_ILi256EEEEEELi256ENS_10bfloat16_tEfNS_4arch4Sm80ELb0ELb0ELb0ELb0ELb1ELb0ELb1ELb1EEENS1_21CollectiveEpilogueFwdINS6_IJS8_SA_S9_EEENS6_IJNS7_ILi1EEESI_SI_EEESC_SE_Li256ELb0ELb1ELb1ELb0EEENS1_19SingleTileSchedulerILb0ELb1ELb1ELi128EEEEEEEEEvNT_6ParamsE,"ax",@progbits
	.align	128
.text._ZN7cutlass13device_kernelIN5flash19enable_sm80_to_sm89INS1_16FlashAttnFwdSm80INS1_25CollectiveMainloopFwdSm80ILi8ELi1ELb1EN4cute5tupleIJNS5_1CILi128EEENS7_ILi64EEENS7_ILi256EEEEEELi256ENS_10bfloat16_tEfNS_4arch4Sm80ELb0ELb0ELb0ELb0ELb1ELb0ELb1ELb1EEENS1_21CollectiveEpilogueFwdINS6_IJS8_SA_S9_EEENS6_IJNS7_ILi1EEESI_SI_EEESC_SE_Li256ELb0ELb1ELb1ELb0EEENS1_19SingleTileSchedulerILb0ELb1ELb1ELi128EEEEEEEEEvNT_6ParamsE:
        .type           _ZN7cutlass13device_kernelIN5flash19enable_sm80_to_sm89INS1_16FlashAttnFwdSm80INS1_25CollectiveMainloopFwdSm80ILi8ELi1ELb1EN4cute5tupleIJNS5_1CILi128EEENS7_ILi64EEENS7_ILi256EEEEEELi256ENS_10bfloat16_tEfNS_4arch4Sm80ELb0ELb0ELb0ELb0ELb1ELb0ELb1ELb1EEENS1_21CollectiveEpilogueFwdINS6_IJS8_SA_S9_EEENS6_IJNS7_ILi1EEESI_SI_EEESC_SE_Li256ELb0ELb1ELb1ELb0EEENS1_19SingleTileSchedulerILb0ELb1ELb1ELi128EEEEEEEEEvNT_6ParamsE,@function
        .size           _ZN7cutlass13device_kernelIN5flash19enable_sm80_to_sm89INS1_16FlashAttnFwdSm80INS1_25CollectiveMainloopFwdSm80ILi8ELi1ELb1EN4cute5tupleIJNS5_1CILi128EEENS7_ILi64EEENS7_ILi256EEEEEELi256ENS_10bfloat16_tEfNS_4arch4Sm80ELb0ELb0ELb0ELb0ELb1ELb0ELb1ELb1EEENS1_21CollectiveEpilogueFwdINS6_IJS8_SA_S9_EEENS6_IJNS7_ILi1EEESI_SI_EEESC_SE_Li256ELb0ELb1ELb1ELb0EEENS1_19SingleTileSchedulerILb0ELb1ELb1ELi128EEEEEEEEEvNT_6ParamsE,(.L_x_18 - _ZN7cutlass13device_kernelIN5flash19enable_sm80_to_sm89INS1_16FlashAttnFwdSm80INS1_25CollectiveMainloopFwdSm80ILi8ELi1ELb1EN4cute5tupleIJNS5_1CILi128EEENS7_ILi64EEENS7_ILi256EEEEEELi256ENS_10bfloat16_tEfNS_4arch4Sm80ELb0ELb0ELb0ELb0ELb1ELb0ELb1ELb1EEENS1_21CollectiveEpilogueFwdINS6_IJS8_SA_S9_EEENS6_IJNS7_ILi1EEESI_SI_EEESC_SE_Li256ELb0ELb1ELb1ELb0EEENS1_19SingleTileSchedulerILb0ELb1ELb1ELi128EEEEEEEEEvNT_6ParamsE)
        .other          _ZN7cutlass13device_kernelIN5flash19enable_sm80_to_sm89INS1_16FlashAttnFwdSm80INS1_25CollectiveMainloopFwdSm80ILi8ELi1ELb1EN4cute5tupleIJNS5_1CILi128EEENS7_ILi64EEENS7_ILi256EEEEEELi256ENS_10bfloat16_tEfNS_4arch4Sm80ELb0ELb0ELb0ELb0ELb1ELb0ELb1ELb1EEENS1_21CollectiveEpilogueFwdINS6_IJS8_SA_S9_EEENS6_IJNS7_ILi1EEESI_SI_EEESC_SE_Li256ELb0ELb1ELb1ELb0EEENS1_19SingleTileSchedulerILb0ELb1ELb1ELi128EEEEEEEEEvNT_6ParamsE,@"STO_CUDA_ENTRY STV_DEFAULT"
_ZN7cutlass13device_kernelIN5flash19enable_sm80_to_sm89INS1_16FlashAttnFwdSm80INS1_25CollectiveMainloopFwdSm80ILi8ELi1ELb1EN4cute5tupleIJNS5_1CILi128EEENS7_ILi64EEENS7_ILi256EEEEEELi256ENS_10bfloat16_tEfNS_4arch4Sm80ELb0ELb0ELb0ELb0ELb1ELb0ELb1ELb1EEENS1_21CollectiveEpilogueFwdINS6_IJS8_SA_S9_EEENS6_IJNS7_ILi1EEESI_SI_EEESC_SE_Li256ELb0ELb1ELb1ELb0EEENS1_19SingleTileSchedulerILb0ELb1ELb1ELi128EEEEEEEEEvNT_6ParamsE:
[----:B------:R-:W-:Y:S01]  /*0000*/  LDC R1, c[0x0][0x37c] ;  /* 0x0000df00ff017b82 */ /* 0x000fe20000000800 */
[----:B------:R-:W-:Y:S05]  /*0010*/  EXIT ;  /* 0x000000000000794d */ /* 0x000fea0003800000 */
.L_x_0:
[----:B------:R-:W-:-:S00]  /*0020*/  BRA `(.L_x_0) ;  /* 0xfffffffc00fc7947 */ /* 0x000fc0000383ffff */
[----:B------:R-:W-:-:S00]  /*0030*/  NOP ;  /* 0x0000000000007918 */ /* 0x000fc00000000000 */
        /* <DEDUP_REMOVED lines=12> */
.L_x_18:


//--------------------- .text._ZN7cutlass13device_kernelIN5flash19enable_sm80_to_sm89INS1_16FlashAttnFwdSm80INS1_25CollectiveMainloopFwdSm80ILi8ELi1ELb1EN4cute5tupleIJNS5_1CILi128EEENS7_ILi48EEENS7_ILi256EEEEEELi256ENS_10bfloat16_tEfNS_4arch4Sm80ELb0ELb0ELb0ELb1ELb1ELb0ELb1ELb1EEENS1_21CollectiveEpilogueFwdINS6_IJS8_SA_S9_EEENS6_IJNS7_ILi1EEESI_SI_EEESC_SE_Li256ELb1ELb1ELb1ELb0EEENS1_36VarlenDynamicPersistentTileSchedulerILi128ELi48ELi256ELi256ELb1ELb1ELb0ELb0ELb1ELb1EEEEEEEEEvNT_6ParamsE --------------------------
	.section	.text._ZN7cutlass13device_kernelIN5flash19enable_sm80_to_sm89INS1_16FlashAttnFwdSm80INS1_25CollectiveMainloopFwdSm80ILi8ELi1ELb1EN4cute5tupleIJNS5_1CILi128EEENS7_ILi48EEENS7_ILi256EEEEEELi256ENS_10bfloat16_tEfNS_4arch4Sm80ELb0ELb0ELb0ELb1ELb1ELb0ELb1ELb1EEENS1_21CollectiveEpilogueFwdINS6_IJS8_SA_S9_EEENS6_IJNS7_ILi1EEESI_SI_EEESC_SE_Li256ELb1ELb1ELb1ELb0EEENS1_36VarlenDynamicPersistentTileSchedulerILi128ELi48ELi256ELi256ELb1ELb1ELb0ELb0ELb1ELb1EEEEEEEEEvNT_6ParamsE,"ax",@progbits
	.align	128
.text._ZN7cutlass13device_kernelIN5flash19enable_sm80_to_sm89INS1_16FlashAttnFwdSm80INS1_25CollectiveMainloopFwdSm80ILi8ELi1ELb1EN4cute5tupleIJNS5_1CILi128EEENS7_ILi48EEENS7_ILi256EEEEEELi256ENS_10bfloat16_tEfNS_4arch4Sm80ELb0ELb0ELb0ELb1ELb1ELb0ELb1ELb1EEENS1_21CollectiveEpilogueFwdINS6_IJS8_SA_S9_EEENS6_IJNS7_ILi1EEESI_SI_EEESC_SE_Li256ELb1ELb1ELb1ELb0EEENS1_36VarlenDynamicPersistentTileSchedulerILi128ELi48ELi256ELi256ELb1ELb1ELb0ELb0ELb1ELb1EEEEEEEEEvNT_6ParamsE:
        .type           _ZN7cutlass13device_kernelIN5flash19enable_sm80_to_sm89INS1_16FlashAttnFwdSm80INS1_25CollectiveMainloopFwdSm80ILi8ELi1ELb1EN4cute5tupleIJNS5_1CILi128EEENS7_ILi48EEENS7_ILi256EEEEEELi256ENS_10bfloat16_tEfNS_4arch4Sm80ELb0ELb0ELb0ELb1ELb1ELb0ELb1ELb1EEENS1_21CollectiveEpilogueFwdINS6_IJS8_SA_S9_EEENS6_IJNS7_ILi1EEESI_SI_EEESC_SE_Li256ELb1ELb1ELb1ELb0EEENS1_36VarlenDynamicPersistentTileSchedulerILi128ELi48ELi256ELi256ELb1ELb1ELb0ELb0ELb1ELb1EEEEEEEEEvNT_6ParamsE,@function
        .size           _ZN7cutlass13device_kernelIN5flash19enable_sm80_to_sm89INS1_16FlashAttnFwdSm80INS1_25CollectiveMainloopFwdSm80ILi8ELi1ELb1EN4cute5tupleIJNS5_1CILi128EEENS7_ILi48EEENS7_ILi256EEEEEELi256ENS_10bfloat16_tEfNS_4arch4Sm80ELb0ELb0ELb0ELb1ELb1ELb0ELb1ELb1EEENS1_21CollectiveEpilogueFwdINS6_IJS8_SA_S9_EEENS6_IJNS7_ILi1EEESI_SI_EEESC_SE_Li256ELb1ELb1ELb1ELb0EEENS1_36VarlenDynamicPersistentTileSchedulerILi128ELi48ELi256ELi256ELb1ELb1ELb0ELb0ELb1ELb1EEEEEEEEEvNT_6ParamsE,(.L_x_19 - _ZN7cutlass13device_kernelIN5flash19enable_sm80_to_sm89INS1_16FlashAttnFwdSm80INS1_25CollectiveMainloopFwdSm80ILi8ELi1ELb1EN4cute5tupleIJNS5_1CILi128EEENS7_ILi48EEENS7_ILi256EEEEEELi256ENS_10bfloat16_tEfNS_4arch4Sm80ELb0ELb0ELb0ELb1ELb1ELb0ELb1ELb1EEENS1_21CollectiveEpilogueFwdINS6_IJS8_SA_S9_EEENS6_IJNS7_ILi1EEESI_SI_EEESC_SE_Li256ELb1ELb1ELb1ELb0EEENS1_36VarlenDynamicPersistentTileSchedulerILi128ELi48ELi256ELi256ELb1ELb1ELb0ELb0ELb1ELb1EEEEEEEEEvNT_6ParamsE)
        .other          _ZN7cutlass13device_kernelIN5flash19enable_sm80_to_sm89INS1_16FlashAttnFwdSm80INS1_25CollectiveMainloopFwdSm80ILi8ELi1ELb1EN4cute5tupleIJNS5_1CILi128EEENS7_ILi48EEENS7_ILi256EEEEEELi256ENS_10bfloat16_tEfNS_4arch4Sm80ELb0ELb0ELb0ELb1ELb1ELb0ELb1ELb1EEENS1_21CollectiveEpilogueFwdINS6_IJS8_SA_S9_EEENS6_IJNS7_ILi1EEESI_SI_EEESC_SE_Li256ELb1ELb1ELb1ELb0EEENS1_36VarlenDynamicPersistentTileSchedulerILi128ELi48ELi256ELi256ELb1ELb1ELb0ELb0ELb1ELb1EEEEEEEEEvNT_6ParamsE,@"STO_CUDA_ENTRY STV_DEFAULT"
_ZN7cutlass13device_kernelIN5flash19enable_sm80_to_sm89INS1_16FlashAttnFwdSm80INS1_25CollectiveMainloopFwdSm80ILi8ELi1ELb1EN4cute5tupleIJNS5_1CILi128EEENS7_ILi48EEENS7_ILi256EEEEEELi256ENS_10bfloat16_tEfNS_4arch4Sm80ELb0ELb0ELb0ELb1ELb1ELb0ELb1ELb1EEENS1_21CollectiveEpilogueFwdINS6_IJS8_SA_S9_EEENS6_IJNS7_ILi1EEESI_SI_EEESC_SE_Li256ELb1ELb1ELb1ELb0EEENS1_36VarlenDynamicPersistentTileSchedulerILi128ELi48ELi256ELi256ELb1ELb1ELb0ELb0ELb1ELb1EEEEEEEEEvNT_6ParamsE:
[----:B------:R-:W-:Y:S01]  /*0000*/  LDC R1, c[0x0][0x37c] ;  /* 0x0000df00ff017b82 */ /* 0x000fe20000000800 */
[----:B------:R-:W-:Y:S05]  /*0010*/  EXIT ;  /* 0x000000000000794d */ /* 0x000fea0003800000 */
.L_x_1:
        /* <DEDUP_REMOVED lines=14> */
.L_x_19:


//--------------------- .text._ZN7cutlass13device_kernelIN5flash19enable_sm80_to_sm89INS1_16FlashAttnFwdSm80INS1_25CollectiveMainloopFwdSm80ILi8ELi1ELb0EN4cute5tupleIJNS5_1CILi128EEENS7_ILi32EEENS7_ILi256EEEEEELi256ENS_10bfloat16_tEfNS_4arch4Sm80ELb0ELb0ELb0ELb1ELb1ELb1ELb1ELb1EEENS1_21CollectiveEpilogueFwdINS6_IJS8_SA_S9_EEENS6_IJNS7_ILi1EEESI_SI_EEESC_SE_Li256ELb1ELb1ELb1ELb0EEENS1_36VarlenDynamicPersistentTileSchedulerILi128ELi32ELi256ELi256ELb1ELb1ELb0ELb0ELb1ELb1EEEEEEEEEvNT_6ParamsE --------------------------
	.section	.text._ZN7cutlass13device_kernelIN5flash19enable_sm80_to_sm89INS1_16FlashAttnFwdSm80INS1_25CollectiveMainloopFwdSm80ILi8ELi1ELb0EN4cute5tupleIJNS5_1CILi128EEENS7_ILi32EEENS7_ILi256EEEEEELi256ENS_10bfloat16_tEfNS_4arch4Sm80ELb0ELb0ELb0ELb1ELb1ELb1ELb1ELb1EEENS1_21CollectiveEpilogueFwdINS6_IJS8_SA_S9_EEENS6_IJNS7_ILi1EEESI_SI_EEESC_SE_Li256ELb1ELb1ELb1ELb0EEENS1_36VarlenDynamicPersistentTileSchedulerILi128ELi32ELi256ELi256ELb1ELb1ELb0ELb0ELb1ELb1EEEEEEEEEvNT_6ParamsE,"ax",@progbits
	.align	128
.text._ZN7cutlass13device_kernelIN5flash19enable_sm80_to_sm89INS1_16FlashAttnFwdSm80INS1_25CollectiveMainloopFwdSm80ILi8ELi1ELb0EN4cute5tupleIJNS5_1CILi128EEENS7_ILi32EEENS7_ILi256EEEEEELi256ENS_10bfloat16_tEfNS_4arch4Sm80ELb0ELb0ELb0ELb1ELb1ELb1ELb1ELb1EEENS1_21CollectiveEpilogueFwdINS6_IJS8_SA_S9_EEENS6_IJNS7_ILi1EEESI_SI_EEESC_SE_Li256ELb1ELb1ELb1ELb0EEENS1_36VarlenDynamicPersistentTileSchedulerILi128ELi32ELi256ELi256ELb1ELb1ELb0ELb0ELb1ELb1EEEEEEEEEvNT_6ParamsE:
        .type           _ZN7cutlass13device_kernelIN5flash19enable_sm80_to_sm89INS1_16FlashAttnFwdSm80INS1_25CollectiveMainloopFwdSm80ILi8ELi1ELb0EN4cute5tupleIJNS5_1CILi128EEENS7_ILi32EEENS7_ILi256EEEEEELi256ENS_10bfloat16_tEfNS_4arch4Sm80ELb0ELb0ELb0ELb1ELb1ELb1ELb1ELb1EEENS1_21CollectiveEpilogueFwdINS6_IJS8_SA_S9_EEENS6_IJNS7_ILi1EEESI_SI_EEESC_SE_Li256ELb1ELb1ELb1ELb0EEENS1_36VarlenDynamicPersistentTileSchedulerILi128ELi32ELi256ELi256ELb1ELb1ELb0ELb0ELb1ELb1EEEEEEEEEvNT_6ParamsE,@function
        .size           _ZN7cutlass13device_kernelIN5flash19enable_sm80_to_sm89INS1_16FlashAttnFwdSm80INS1_25CollectiveMainloopFwdSm80ILi8ELi1ELb0EN4cute5tupleIJNS5_1CILi128EEENS7_ILi32EEENS7_ILi256EEEEEELi256ENS_10bfloat16_tEfNS_4arch4Sm80ELb0ELb0ELb0ELb1ELb1ELb1ELb1ELb1EEENS1_21CollectiveEpilogueFwdINS6_IJS8_SA_S9_EEENS6_IJNS7_ILi1EEESI_SI_EEESC_SE_Li256ELb1ELb1ELb1ELb0EEENS1_36VarlenDynamicPersistentTileSchedulerILi128ELi32ELi256ELi256ELb1ELb1ELb0ELb0ELb1ELb1EEEEEEEEEvNT_6ParamsE,(.L_x_20 - _ZN7cutlass13device_kernelIN5flash19enable_sm80_to_sm89INS1_16FlashAttnFwdSm80INS1_25CollectiveMainloopFwdSm80ILi8ELi1ELb0EN4cute5tupleIJNS5_1CILi128EEENS7_ILi32EEENS7_ILi256EEEEEELi256ENS_10bfloat16_tEfNS_4arch4Sm80ELb0ELb0ELb0ELb1ELb1ELb1ELb1ELb1EEENS1_21CollectiveEpilogueFwdINS6_IJS8_SA_S9_EEENS6_IJNS7_ILi1EEESI_SI_EEESC_SE_Li256ELb1ELb1ELb1ELb0EEENS1_36VarlenDynamicPersistentTileSchedulerILi128ELi32ELi256ELi256ELb1ELb1ELb0ELb0ELb1ELb1EEEEEEEEEvNT_6ParamsE)
        .other          _ZN7cutlass13device_kernelIN5flash19enable_sm80_to_sm89INS1_16FlashAttnFwdSm80INS1_25CollectiveMainloopFwdSm80ILi8ELi1ELb0EN4cute5tupleIJNS5_1CILi128EEENS7_ILi32EEENS7_ILi256EEEEEELi256ENS_10bfloat16_tEfNS_4arch4Sm80ELb0ELb0ELb0ELb1ELb1ELb1ELb1ELb1EEENS1_21CollectiveEpilogueFwdINS6_IJS8_SA_S9_EEENS6_IJNS7_ILi1EEESI_SI_EEESC_SE_Li256ELb1ELb1ELb1ELb0EEENS1_36VarlenDynamicPersistentTileSchedulerILi128ELi32ELi256ELi256ELb1ELb1ELb0ELb0ELb1ELb1EEEEEEEEEvNT_6ParamsE,@"STO_CUDA_ENTRY STV_DEFAULT"
_ZN7cutlass13device_kernelIN5flash19enable_sm80_to_sm89INS1_16FlashAttnFwdSm80INS1_25CollectiveMainloopFwdSm80ILi8ELi1ELb0EN4cute5tupleIJNS5_1CILi128EEENS7_ILi32EEENS7_ILi256EEEEEELi256ENS_10bfloat16_tEfNS_4arch4Sm80ELb0ELb0ELb0ELb1ELb1ELb1ELb1ELb1EEENS1_21CollectiveEpilogueFwdINS6_IJS8_SA_S9_EEENS6_IJNS7_ILi1EEESI_SI_EEESC_SE_Li256ELb1ELb1ELb1ELb0EEENS1_36VarlenDynamicPersistentTileSchedulerILi128ELi32ELi256ELi256ELb1ELb1ELb0ELb0ELb1ELb1EEEEEEEEEvNT_6ParamsE:
[----:B------:R-:W-:Y:S01]  /*0000*/  LDC R1, c[0x0][0x37c] ;  /* 0x0000df00ff017b82 */ /* 0x000fe20000000800 */
[----:B------:R-:W-:Y:S05]  /*0010*/  EXIT ;  /* 0x000000000000794d */ /* 0x000fea0003800000 */
.L_x_2:
        /* <DEDUP_REMOVED lines=14> */
.L_x_20:


//--------------------- .text._ZN7cutlass13device_kernelIN5flash19enable_sm80_to_sm89INS1_16FlashAttnFwdSm80INS1_25CollectiveMainloopFwdSm80ILi8ELi1ELb1EN4cute5tupleIJNS5_1CILi128EEENS7_ILi48EEENS7_ILi256EEEEEELi256ENS_10bfloat16_tEfNS_4arch4Sm80ELb0ELb1ELb0ELb0ELb1ELb0ELb1ELb1EEENS1_21CollectiveEpilogueFwdINS6_IJS8_SA_S9_EEENS6_IJNS7_ILi1EEESI_SI_EEESC_SE_Li256ELb0ELb1ELb1ELb0EEENS1_19SingleTileSchedulerILb0ELb1ELb1ELi128EEEEEEEEEvNT_6ParamsE --------------------------
	.section	.text._ZN7cutlass13device_kernelIN5flash19enable_sm80_to_sm89INS1_16FlashAttnFwdSm80INS1_25CollectiveMainloopFwdSm80ILi8ELi1ELb1EN4cute5tupleIJNS5_1CILi128EEENS7_ILi48EEENS7_ILi256EEEEEELi256ENS_10bfloat16_tEfNS_4arch4Sm80ELb0ELb1ELb0ELb0ELb1ELb0ELb1ELb1EEENS1_21CollectiveEpilogueFwdINS6_IJS8_SA_S9_EEENS6_IJNS7_ILi1EEESI_SI_EEESC_SE_Li256ELb0ELb1ELb1ELb0EEENS1_19SingleTileSchedulerILb0ELb1ELb1ELi128EEEEEEEEEvNT_6ParamsE,"ax",@progbits
	.align	128
.text._ZN7cutlass13device_kernelIN5flash19enable_sm80_to_sm89INS1_16FlashAttnFwdSm80INS1_25CollectiveMainloopFwdSm80ILi8ELi1ELb1EN4cute5tupleIJNS5_1CILi128EEENS7_ILi48EEENS7_ILi256EEEEEELi256ENS_10bfloat16_tEfNS_4arch4Sm80ELb0ELb1ELb0ELb0ELb1ELb0ELb1ELb1EEENS1_21CollectiveEpilogueFwdINS6_IJS8_SA_S9_EEENS6_IJNS7_ILi1EEESI_SI_EEESC_SE_Li256ELb0ELb1ELb1ELb0EEENS1_19SingleTileSchedulerILb0ELb1ELb1ELi128EEEEEEEEEvNT_6ParamsE:
        .type           _ZN7cutlass13device_kernelIN5flash19enable_sm80_to_sm89INS1_16FlashAttnFwdSm80INS1_25CollectiveMainloopFwdSm80ILi8ELi1ELb1EN4cute5tupleIJNS5_1CILi128EEENS7_ILi48EEENS7_ILi256EEEEEELi256ENS_10bfloat16_tEfNS_4arch4Sm80ELb0ELb1ELb0ELb0ELb1ELb0ELb1ELb1EEENS1_21CollectiveEpilogueFwdINS6_IJS8_SA_S9_EEENS6_IJNS7_ILi1EEESI_SI_EEESC_SE_Li256ELb0ELb1ELb1ELb0EEENS1_19SingleTileSchedulerILb0ELb1ELb1ELi128EEEEEEEEEvNT_6ParamsE,@function
        .size           _ZN7cutlass13device_kernelIN5flash19enable_sm80_to_sm89INS1_16FlashAttnFwdSm80INS1_25CollectiveMainloopFwdSm80ILi8ELi1ELb1EN4cute5tupleIJNS5_1CILi128EEENS7_ILi48EEENS7_ILi256EEEEEELi256ENS_10bfloat16_tEfNS_4arch4Sm80ELb0ELb1ELb0ELb0ELb1ELb0ELb1ELb1EEENS1_21CollectiveEpilogueFwdINS6_IJS8_SA_S9_EEENS6_IJNS7_ILi1EEESI_SI_EEESC_SE_Li256ELb0ELb1ELb1ELb0EEENS1_19SingleTileSchedulerILb0ELb1ELb1ELi128EEEEEEEEEvNT_6ParamsE,(.L_x_21 - _ZN7cutlass13device_kernelIN5flash19enable_sm80_to_sm89INS1_16FlashAttnFwdSm80INS1_25CollectiveMainloopFwdSm80ILi8ELi1ELb1EN4cute5tupleIJNS5_1CILi128EEENS7_ILi48EEENS7_ILi256EEEEEELi256ENS_10bfloat16_tEfNS_4arch4Sm80ELb0ELb1ELb0ELb0ELb1ELb0ELb1ELb1EEENS1_21CollectiveEpilogueFwdINS6_IJS8_SA_S9_EEENS6_IJNS7_ILi1EEESI_SI_EEESC_SE_Li256ELb0ELb1ELb1ELb0EEENS1_19SingleTileSchedulerILb0ELb1ELb1ELi128EEEEEEEEEvNT_6ParamsE)
        .other          _ZN7cutlass13device_kernelIN5flash19enable_sm80_to_sm89INS1_16FlashAttnFwdSm80INS1_25CollectiveMainloopFwdSm80ILi8ELi1ELb1EN4cute5tupleIJNS5_1CILi128EEENS7_ILi48EEENS7_ILi256EEEEEELi256ENS_10bfloat16_tEfNS_4arch4Sm80ELb0ELb1ELb0ELb0ELb1ELb0ELb1ELb1EEENS1_21CollectiveEpilogueFwdINS6_IJS8_SA_S9_EEENS6_IJNS7_ILi1EEESI_SI_EEESC_SE_Li256ELb0ELb1ELb1ELb0EEENS1_19SingleTileSchedulerILb0ELb1ELb1ELi128EEEEEEEEEvNT_6ParamsE,@"STO_CUDA_ENTRY STV_DEFAULT"
_ZN7cutlass13device_kernelIN5flash19enable_sm80_to_sm89INS1_16FlashAttnFwdSm80INS1_25CollectiveMainloopFwdSm80ILi8ELi1ELb1EN4cute5tupleIJNS5_1CILi128EEENS7_ILi48EEENS7_ILi256EEEEEELi256ENS_10bfloat16_tEfNS_4arch4Sm80ELb0ELb1ELb0ELb0ELb1ELb0ELb1ELb1EEENS1_21CollectiveEpilogueFwdINS6_IJS8_SA_S9_EEENS6_IJNS7_ILi1EEESI_SI_EEESC_SE_Li256ELb0ELb1ELb1ELb0EEENS1_19SingleTileSchedulerILb0ELb1ELb1ELi128EEEEEEEEEvNT_6ParamsE:
[----:B------:R-:W-:Y:S01]  /*0000*/  LDC R1, c[0x0][0x37c] ;  /* 0x0000df00ff017b82 */ /* 0x000fe20000000800 */
[----:B------:R-:W-:Y:S05]  /*0010*/  EXIT ;  /* 0x000000000000794d */ /* 0x000fea0003800000 */
.L_x_3:
        /* <DEDUP_REMOVED lines=14> */
.L_x_21:


//--------------------- .text._ZN7cutlass13device_kernelIN5flash19enable_sm80_to_sm89INS1_16FlashAttnFwdSm80INS1_25CollectiveMainloopFwdSm80ILi8ELi1ELb1EN4cute5tupleIJNS5_1CILi128EEENS7_ILi48EEENS7_ILi256EEEEEELi256ENS_10bfloat16_tEfNS_4arch4Sm80ELb0ELb1ELb0ELb1ELb1ELb0ELb1ELb1EEENS1_21CollectiveEpilogueFwdINS6_IJS8_SA_S9_EEENS6_IJNS7_ILi1EEESI_SI_EEESC_SE_Li256ELb1ELb1ELb1ELb0EEENS1_36VarlenDynamicPersistentTileSchedulerILi128ELi48ELi256ELi256ELb1ELb1ELb0ELb1ELb0ELb1EEEEEEEEEvNT_6ParamsE --------------------------
	.section	.text._ZN7cutlass13device_kernelIN5flash19enable_sm80_to_sm89INS1_16FlashAttnFwdSm80INS1_25CollectiveMainloopFwdSm80ILi8ELi1ELb1EN4cute5tupleIJNS5_1CILi128EEENS7_ILi48EEENS7_ILi256EEEEEELi256ENS_10bfloat16_tEfNS_4arch4Sm80ELb0ELb1ELb0ELb1ELb1ELb0ELb1ELb1EEENS1_21CollectiveEpilogueFwdINS6_IJS8_SA_S9_EEENS6_IJNS7_ILi1EEESI_SI_EEESC_SE_Li256ELb1ELb1ELb1ELb0EEENS1_36VarlenDynamicPersistentTileSchedulerILi128ELi48ELi256ELi256ELb1ELb1ELb0ELb1ELb0ELb1EEEEEEEEEvNT_6ParamsE,"ax",@progbits
	.align	128
.text._ZN7cutlass13device_kernelIN5flash19enable_sm80_to_sm89INS1_16FlashAttnFwdSm80INS1_25CollectiveMainloopFwdSm80ILi8ELi1ELb1EN4cute5tupleIJNS5_1CILi128EEENS7_ILi48EEENS7_ILi256EEEEEELi256ENS_10bfloat16_tEfNS_4arch4Sm80ELb0ELb1ELb0ELb1ELb1ELb0ELb1ELb1EEENS1_21CollectiveEpilogueFwdINS6_IJS8_SA_S9_EEENS6_IJNS7_ILi1EEESI_SI_EEESC_SE_Li256ELb1ELb1ELb1ELb0EEENS1_36VarlenDynamicPersistentTileSchedulerILi128ELi48ELi256ELi256ELb1ELb1ELb0ELb1ELb0ELb1EEEEEEEEEvNT_6ParamsE:
        .type           _ZN7cutlass13device_kernelIN5flash19enable_sm80_to_sm89INS1_16FlashAttnFwdSm80INS1_25CollectiveMainloopFwdSm80ILi8ELi1ELb1EN4cute5tupleIJNS5_1CILi128EEENS7_ILi48EEENS7_ILi256EEEEEELi256ENS_10bfloat16_tEfNS_4arch4Sm80ELb0ELb1ELb0ELb1ELb1ELb0ELb1ELb1EEENS1_21CollectiveEpilogueFwdINS6_IJS8_SA_S9_EEENS6_IJNS7_ILi1EEESI_SI_EEESC_SE_Li256ELb1ELb1ELb1ELb0EEENS1_36VarlenDynamicPersistentTileSchedulerILi128ELi48ELi256ELi256ELb1ELb1ELb0ELb1ELb0ELb1EEEEEEEEEvNT_6ParamsE,@function
        .size           _ZN7cutlass13device_kernelIN5flash19enable_sm80_to_sm89INS1_16FlashAttnFwdSm80INS1_25CollectiveMainloopFwdSm80ILi8ELi1ELb1EN4cute5tupleIJNS5_1CILi128EEENS7_ILi48EEENS7_ILi256EEEEEELi256ENS_10bfloat16_tEfNS_4arch4Sm80ELb0ELb1ELb0ELb1ELb1ELb0ELb1ELb1EEENS1_21CollectiveEpilogueFwdINS6_IJS8_SA_S9_EEENS6_IJNS7_ILi1EEESI_SI_EEESC_SE_Li256ELb1ELb1ELb1ELb0EEENS1_36VarlenDynamicPersistentTileSchedulerILi128ELi48ELi256ELi256ELb1ELb1ELb0ELb1ELb0ELb1EEEEEEEEEvNT_6ParamsE,(.L_x_22 - _ZN7cutlass13device_kernelIN5flash19enable_sm80_to_sm89INS1_16FlashAttnFwdSm80INS1_25CollectiveMainloopFwdSm80ILi8ELi1ELb1EN4cute5tupleIJNS5_1CILi128EEENS7_ILi48EEENS7_ILi256EEEEEELi256ENS_10bfloat16_tEfNS_4arch4Sm80ELb0ELb1ELb0ELb1ELb1ELb0ELb1ELb1EEENS1_21CollectiveEpilogueFwdINS6_IJS8_SA_S9_EEENS6_IJNS7_ILi1EEESI_SI_EEESC_SE_Li256ELb1ELb1ELb1ELb0EEENS1_36VarlenDynamicPersistentTileSchedulerILi128ELi48ELi256ELi256ELb1ELb1ELb0ELb1ELb0ELb1EEEEEEEEEvNT_6ParamsE)
        .other          _ZN7cutlass13device_kernelIN5flash19enable_sm80_to_sm89INS1_16FlashAttnFwdSm80INS1_25CollectiveMainloopFwdSm80ILi8ELi1ELb1EN4cute5tupleIJNS5_1CILi128EEENS7_ILi48EEENS7_ILi256EEEEEELi256ENS_10bfloat16_tEfNS_4arch4Sm80ELb0ELb1ELb0ELb1ELb1ELb0ELb1ELb1EEENS1_21CollectiveEpilogueFwdINS6_IJS8_SA_S9_EEENS6_IJNS7_ILi1EEESI_SI_EEESC_SE_Li256ELb1ELb1ELb1ELb0EEENS1_36VarlenDynamicPersistentTileSchedulerILi128ELi48ELi256ELi256ELb1ELb1ELb0ELb1ELb0ELb1EEEEEEEEEvNT_6ParamsE,@"STO_CUDA_ENTRY STV_DEFAULT"
_ZN7cutlass13device_kernelIN5flash19enable_sm80_to_sm89INS1_16FlashAttnFwdSm80INS1_25CollectiveMainloopFwdSm80ILi8ELi1ELb1EN4cute5tupleIJNS5_1CILi128EEENS7_ILi48EEENS7_ILi256EEEEEELi256ENS_10bfloat16_tEfNS_4arch4Sm80ELb0ELb1ELb0ELb1ELb1ELb0ELb1ELb1EEENS1_21CollectiveEpilogueFwdINS6_IJS8_SA_S9_EEENS6_IJNS7_ILi1EEESI_SI_EEESC_SE_Li256ELb1ELb1ELb1ELb0EEENS1_36VarlenDynamicPersistentTileSchedulerILi128ELi48ELi256ELi256ELb1ELb1ELb0ELb1ELb0ELb1EEEEEEEEEvNT_6ParamsE:
[----:B------:R-:W-:Y:S01]  /*0000*/  LDC R1, c[0x0][0x37c] ;  /* 0x0000df00ff017b82 */ /* 0x000fe20000000800 */
[----:B------:R-:W-:Y:S05]  /*0010*/  EXIT ;  /* 0x000000000000794d */ /* 0x000fea0003800000 */
.L_x_4:
        /* <DEDUP_REMOVED lines=14> */
.L_x_22:


//--------------------- .text._ZN7cutlass13device_kernelIN5flash19enable_sm80_to_sm89INS1_16FlashAttnFwdSm80INS1_25CollectiveMainloopFwdSm80ILi8ELi1ELb0EN4cute5tupleIJNS5_1CILi128EEENS7_ILi32EEENS7_ILi256EEEEEELi256ENS_10bfloat16_tEfNS_4arch4Sm80ELb0ELb1ELb0ELb1ELb1ELb1ELb1ELb1EEENS1_21CollectiveEpilogueFwdINS6_IJS8_SA_S9_EEENS6_IJNS7_ILi1EEESI_SI_EEESC_SE_Li256ELb1ELb1ELb1ELb0EEENS1_36VarlenDynamicPersistentTileSchedulerILi128ELi32ELi256ELi256ELb1ELb1ELb0ELb1ELb0ELb1EEEEEEEEEvNT_6ParamsE --------------------------
	.section	.text._ZN7cutlass13device_kernelIN5flash19enable_sm80_to_sm89INS1_16FlashAttnFwdSm80INS1_25CollectiveMainloopFwdSm80ILi8ELi1ELb0EN4cute5tupleIJNS5_1CILi128EEENS7_ILi32EEENS7_ILi256EEEEEELi256ENS_10bfloat16_tEfNS_4arch4Sm80ELb0ELb1ELb0ELb1ELb1ELb1ELb1ELb1EEENS1_21CollectiveEpilogueFwdINS6_IJS8_SA_S9_EEENS6_IJNS7_ILi1EEESI_SI_EEESC_SE_Li256ELb1ELb1ELb1ELb0EEENS1_36VarlenDynamicPersistentTileSchedulerILi128ELi32ELi256ELi256ELb1ELb1ELb0ELb1ELb0ELb1EEEEEEEEEvNT_6ParamsE,"ax",@progbits
	.align	128
.text._ZN7cutlass13device_kernelIN5flash19enable_sm80_to_sm89INS1_16FlashAttnFwdSm80INS1_25CollectiveMainloopFwdSm80ILi8ELi1ELb0EN4cute5tupleIJNS5_1CILi128EEENS7_ILi32EEENS7_ILi256EEEEEELi256ENS_10bfloat16_tEfNS_4arch4Sm80ELb0ELb1ELb0ELb1ELb1ELb1ELb1ELb1EEENS1_21CollectiveEpilogueFwdINS6_IJS8_SA_S9_EEENS6_IJNS7_ILi1EEESI_SI_EEESC_SE_Li256ELb1ELb1ELb1ELb0EEENS1_36VarlenDynamicPersistentTileSchedulerILi128ELi32ELi256ELi256ELb1ELb1ELb0ELb1ELb0ELb1EEEEEEEEEvNT_6ParamsE:
        .type           _ZN7cutlass13device_kernelIN5flash19enable_sm80_to_sm89INS1_16FlashAttnFwdSm80INS1_25CollectiveMainloopFwdSm80ILi8ELi1ELb0EN4cute5tupleIJNS5_1CILi128EEENS7_ILi32EEENS7_ILi256EEEEEELi256ENS_10bfloat16_tEfNS_4arch4Sm80ELb0ELb1ELb0ELb1ELb1ELb1ELb1ELb1EEENS1_21CollectiveEpilogueFwdINS6_IJS8_SA_S9_EEENS6_IJNS7_ILi1EEESI_SI_EEESC_SE_Li256ELb1ELb1ELb1ELb0EEENS1_36VarlenDynamicPersistentTileSchedulerILi128ELi32ELi256ELi256ELb1ELb1ELb0ELb1ELb0ELb1EEEEEEEEEvNT_6ParamsE,@function
        .size           _ZN7cutlass13device_kernelIN5flash19enable_sm80_to_sm89INS1_16FlashAttnFwdSm80INS1_25CollectiveMainloopFwdSm80ILi8ELi1ELb0EN4cute5tupleIJNS5_1CILi128EEENS7_ILi32EEENS7_ILi256EEEEEELi256ENS_10bfloat16_tEfNS_4arch4Sm80ELb0ELb1ELb0ELb1ELb1ELb1ELb1ELb1EEENS1_21CollectiveEpilogueFwdINS6_IJS8_SA_S9_EEENS6_IJNS7_ILi1EEESI_SI_EEESC_SE_Li256ELb1ELb1ELb1ELb0EEENS1_36VarlenDynamicPersistentTileSchedulerILi128ELi32ELi256ELi256ELb1ELb1ELb0ELb1ELb0ELb1EEEEEEEEEvNT_6ParamsE,(.L_x_23 - _ZN7cutlass13device_kernelIN5flash19enable_sm80_to_sm89INS1_16FlashAttnFwdSm80INS1_25CollectiveMainloopFwdSm80ILi8ELi1ELb0EN4cute5tupleIJNS5_1CILi128EEENS7_ILi32EEENS7_ILi256EEEEEELi256ENS_10bfloat16_tEfNS_4arch4Sm80ELb0ELb1ELb0ELb1ELb1ELb1ELb1ELb1EEENS1_21CollectiveEpilogueFwdINS6_IJS8_SA_S9_EEENS6_IJNS7_ILi1EEESI_SI_EEESC_SE_Li256ELb1ELb1ELb1ELb0EEENS1_36VarlenDynamicPersistentTileSchedulerILi128ELi32ELi256ELi256ELb1ELb1ELb0ELb1ELb0ELb1EEEEEEEEEvNT_6ParamsE)
        .other          _ZN7cutlass13device_kernelIN5flash19enable_sm80_to_sm89INS1_16FlashAttnFwdSm80INS1_25CollectiveMainloopFwdSm80ILi8ELi1ELb0EN4cute5tupleIJNS5_1CILi128EEENS7_ILi32EEENS7_ILi256EEEEEELi256ENS_10bfloat16_tEfNS_4arch4Sm80ELb0ELb1ELb0ELb1ELb1ELb1ELb1ELb1EEENS1_21CollectiveEpilogueFwdINS6_IJS8_SA_S9_EEENS6_IJNS7_ILi1EEESI_SI_EEESC_SE_Li256ELb1ELb1ELb1ELb0EEENS1_36VarlenDynamicPersistentTileSchedulerILi128ELi32ELi256ELi256ELb1ELb1ELb0ELb1ELb0ELb1EEEEEEEEEvNT_6ParamsE,@"STO_CUDA_ENTRY STV_DEFAULT"
_ZN7cutlass13device_kernelIN5flash19enable_sm80_to_sm89INS1_16FlashAttnFwdSm80INS1_25CollectiveMainloopFwdSm80ILi8ELi1ELb0EN4cute5tupleIJNS5_1CILi128EEENS7_ILi32EEENS7_ILi256EEEEEELi256ENS_10bfloat16_tEfNS_4arch4Sm80ELb0ELb1ELb0ELb1ELb1ELb1ELb1ELb1EEENS1_21CollectiveEpilogueFwdINS6_IJS8_SA_S9_EEENS6_IJNS7_ILi1EEESI_SI_EEESC_SE_Li256ELb1ELb1ELb1ELb0EEENS1_36VarlenDynamicPersistentTileSchedulerILi128ELi32ELi256ELi256ELb1ELb1ELb0ELb1ELb0ELb1EEEEEEEEEvNT_6ParamsE:
[----:B------:R-:W-:Y:S01]  /*0000*/  LDC R1, c[0x0][0x37c] ;  /* 0x0000df00ff017b82 */ /* 0x000fe20000000800 */
[----:B------:R-:W-:Y:S05]  /*0010*/  EXIT ;  /* 0x000000000000794d */ /* 0x000fea0003800000 */
.L_x_5:
        /* <DEDUP_REMOVED lines=14> */
.L_x_23:


//--------------------- .text._ZN7cutlass13device_kernelIN5flash19enable_sm80_to_sm89INS1_16FlashAttnFwdSm80INS1_25CollectiveMainloopFwdSm80ILi8ELi1ELb1EN4cute5tupleIJNS5_1CILi128EEENS7_ILi64EEENS7_ILi256EEEEEELi256ENS_10bfloat16_tEfNS_4arch4Sm80ELb1ELb0ELb0ELb0ELb1ELb0ELb1ELb1EEENS1_21CollectiveEpilogueFwdINS6_IJS8_SA_S9_EEENS6_IJNS7_ILi1EEESI_SI_EEESC_SE_Li256ELb0ELb1ELb1ELb0EEENS1_30DynamicPersistentTileSchedulerILi256ELi256ELb1ELb1ELb0EEEEEEEEEvNT_6ParamsE --------------------------
	.section	.text._ZN7cutlass13device_kernelIN5flash19enable_sm80_to_sm89INS1_16FlashAttnFwdSm80INS1_25CollectiveMainloopFwdSm80ILi8ELi1ELb1EN4cute5tupleIJNS5_1CILi128EEENS7_ILi64EEENS7_ILi256EEEEEELi256ENS_10bfloat16_tEfNS_4arch4Sm80ELb1ELb0ELb0ELb0ELb1ELb0ELb1ELb1EEENS1_21CollectiveEpilogueFwdINS6_IJS8_SA_S9_EEENS6_IJNS7_ILi1EEESI_SI_EEESC_SE_Li256ELb0ELb1ELb1ELb0EEENS1_30DynamicPersistentTileSchedulerILi256ELi256ELb1ELb1ELb0EEEEEEEEEvNT_6ParamsE,"ax",@progbits
	.align	128
.text._ZN7cutlass13device_kernelIN5flash19enable_sm80_to_sm89INS1_16FlashAttnFwdSm80INS1_25CollectiveMainloopFwdSm80ILi8ELi1ELb1EN4cute5tupleIJNS5_1CILi128EEENS7_ILi64EEENS7_ILi256EEEEEELi256ENS_10bfloat16_tEfNS_4arch4Sm80ELb1ELb0ELb0ELb0ELb1ELb0ELb1ELb1EEENS1_21CollectiveEpilogueFwdINS6_IJS8_SA_S9_EEENS6_IJNS7_ILi1EEESI_SI_EEESC_SE_Li256ELb0ELb1ELb1ELb0EEENS1_30DynamicPersistentTileSchedulerILi256ELi256ELb1ELb1ELb0EEEEEEEEEvNT_6ParamsE:
        .type           _ZN7cutlass13device_kernelIN5flash19enable_sm80_to_sm89INS1_16FlashAttnFwdSm80INS1_25CollectiveMainloopFwdSm80ILi8ELi1ELb1EN4cute5tupleIJNS5_1CILi128EEENS7_ILi64EEENS7_ILi256EEEEEELi256ENS_10bfloat16_tEfNS_4arch4Sm80ELb1ELb0ELb0ELb0ELb1ELb0ELb1ELb1EEENS1_21CollectiveEpilogueFwdINS6_IJS8_SA_S9_EEENS6_IJNS7_ILi1EEESI_SI_EEESC_SE_Li256ELb0ELb1ELb1ELb0EEENS1_30DynamicPersistentTileSchedulerILi256ELi256ELb1ELb1ELb0EEEEEEEEEvNT_6ParamsE,@function
        .size           _ZN7cutlass13device_kernelIN5flash19enable_sm80_to_sm89INS1_16FlashAttnFwdSm80INS1_25CollectiveMainloopFwdSm80ILi8ELi1ELb1EN4cute5tupleIJNS5_1CILi128EEENS7_ILi64EEENS7_ILi256EEEEEELi256ENS_10bfloat16_tEfNS_4arch4Sm80ELb1ELb0ELb0ELb0ELb1ELb0ELb1ELb1EEENS1_21CollectiveEpilogueFwdINS6_IJS8_SA_S9_EEENS6_IJNS7_ILi1EEESI_SI_EEESC_SE_Li256ELb0ELb1ELb1ELb0EEENS1_30DynamicPersistentTileSchedulerILi256ELi256ELb1ELb1ELb0EEEEEEEEEvNT_6ParamsE,(.L_x_24 - _ZN7cutlass13device_kernelIN5flash19enable_sm80_to_sm89INS1_16FlashAttnFwdSm80INS1_25CollectiveMainloopFwdSm80ILi8ELi1ELb1EN4cute5tupleIJNS5_1CILi128EEENS7_ILi64EEENS7_ILi256EEEEEELi256ENS_10bfloat16_tEfNS_4arch4Sm80ELb1ELb0ELb0ELb0ELb1ELb0ELb1ELb1EEENS1_21CollectiveEpilogueFwdINS6_IJS8_SA_S9_EEENS6_IJNS7_ILi1EEESI_SI_EEESC_SE_Li256ELb0ELb1ELb1ELb0EEENS1_30DynamicPersistentTileSchedulerILi256ELi256ELb1ELb1ELb0EEEEEEEEEvNT_6ParamsE)
        .other          _ZN7cutlass13device_kernelIN5flash19enable_sm80_to_sm89INS1_16FlashAttnFwdSm80INS1_25CollectiveMainloopFwdSm80ILi8ELi1ELb1EN4cute5tupleIJNS5_1CILi128EEENS7_ILi64EEENS7_ILi256EEEEEELi256ENS_10bfloat16_tEfNS_4arch4Sm80ELb1ELb0ELb0ELb0ELb1ELb0ELb1ELb1EEENS1_21CollectiveEpilogueFwdINS6_IJS8_SA_S9_EEENS6_IJNS7_ILi1EEESI_SI_EEESC_SE_Li256ELb0ELb1ELb1ELb0EEENS1_30DynamicPersistentTileSchedulerILi256ELi256ELb1ELb1ELb0EEEEEEEEEvNT_6ParamsE,@"STO_CUDA_ENTRY STV_DEFAULT"
_ZN7cutlass13device_kernelIN5flash19enable_sm80_to_sm89INS1_16FlashAttnFwdSm80INS1_25CollectiveMainloopFwdSm80ILi8ELi1ELb1EN4cute5tupleIJNS5_1CILi128EEENS7_ILi64EEENS7_ILi256EEEEEELi256ENS_10bfloat16_tEfNS_4arch4Sm80ELb1ELb0ELb0ELb0ELb1ELb0ELb1ELb1EEENS1_21CollectiveEpilogueFwdINS6_IJS8_SA_S9_EEENS6_IJNS7_ILi1EEESI_SI_EEESC_SE_Li256ELb0ELb1ELb1ELb0EEENS1_30DynamicPersistentTileSchedulerILi256ELi256ELb1ELb1ELb0EEEEEEEEEvNT_6ParamsE:
[----:B------:R-:W-:Y:S01]  /*0000*/  LDC R1, c[0x0][0x37c] ;  /* 0x0000df00ff017b82 */ /* 0x000fe20000000800 */
[----:B------:R-:W-:Y:S05]  /*0010*/  EXIT ;  /* 0x000000000000794d */ /* 0x000fea0003800000 */
.L_x_6:
        /* <DEDUP_REMOVED lines=14> */
.L_x_24:


//--------------------- .text._ZN7cutlass13device_kernelIN5flash19enable_sm80_to_sm89INS1_16FlashAttnFwdSm80INS1_25CollectiveMainloopFwdSm80ILi8ELi1ELb1EN4cute5tupleIJNS5_1CILi128EEENS7_ILi48EEENS7_ILi256EEEEEELi256ENS_10bfloat16_tEfNS_4arch4Sm80ELb1ELb0ELb0ELb1ELb1ELb0ELb1ELb1EEENS1_21CollectiveEpilogueFwdINS6_IJS8_SA_S9_EEENS6_IJNS7_ILi1EEESI_SI_EEESC_SE_Li256ELb1ELb1ELb1ELb0EEENS1_36VarlenDynamicPersistentTileSchedulerILi128ELi48ELi256ELi256ELb1ELb1ELb0ELb1ELb1ELb1EEEEEEEEEvNT_6ParamsE --------------------------
	.section	.text._ZN7cutlass13device_kernelIN5flash19enable_sm80_to_sm89INS1_16FlashAttnFwdSm80INS1_25CollectiveMainloopFwdSm80ILi8ELi1ELb1EN4cute5tupleIJNS5_1CILi128EEENS7_ILi48EEENS7_ILi256EEEEEELi256ENS_10bfloat16_tEfNS_4arch4Sm80ELb1ELb0ELb0ELb1ELb1ELb0ELb1ELb1EEENS1_21CollectiveEpilogueFwdINS6_IJS8_SA_S9_EEENS6_IJNS7_ILi1EEESI_SI_EEESC_SE_Li256ELb1ELb1ELb1ELb0EEENS1_36VarlenDynamicPersistentTileSchedulerILi128ELi48ELi256ELi256ELb1ELb1ELb0ELb1ELb1ELb1EEEEEEEEEvNT_6ParamsE,"ax",@progbits
	.align	128
.text._ZN7cutlass13device_kernelIN5flash19enable_sm80_to_sm89INS1_16FlashAttnFwdSm80INS1_25CollectiveMainloopFwdSm80ILi8ELi1ELb1EN4cute5tupleIJNS5_1CILi128EEENS7_ILi48EEENS7_ILi256EEEEEELi256ENS_10bfloat16_tEfNS_4arch4Sm80ELb1ELb0ELb0ELb1ELb1ELb0ELb1ELb1EEENS1_21CollectiveEpilogueFwdINS6_IJS8_SA_S9_EEENS6_IJNS7_ILi1EEESI_SI_EEESC_SE_Li256ELb1ELb1ELb1ELb0EEENS1_36VarlenDynamicPersistentTileSchedulerILi128ELi48ELi256ELi256ELb1ELb1ELb0ELb1ELb1ELb1EEEEEEEEEvNT_6ParamsE:
        .type           _ZN7cutlass13device_kernelIN5flash19enable_sm80_to_sm89INS1_16FlashAttnFwdSm80INS1_25CollectiveMainloopFwdSm80ILi8ELi1ELb1EN4cute5tupleIJNS5_1CILi128EEENS7_ILi48EEENS7_ILi256EEEEEELi256ENS_10bfloat16_tEfNS_4arch4Sm80ELb1ELb0ELb0ELb1ELb1ELb0ELb1ELb1EEENS1_21CollectiveEpilogueFwdINS6_IJS8_SA_S9_EEENS6_IJNS7_ILi1EEESI_SI_EEESC_SE_Li256ELb1ELb1ELb1ELb0EEENS1_36VarlenDynamicPersistentTileSchedulerILi128ELi48ELi256ELi256ELb1ELb1ELb0ELb1ELb1ELb1EEEEEEEEEvNT_6ParamsE,@function
        .size           _ZN7cutlass13device_kernelIN5flash19enable_sm80_to_sm89INS1_16FlashAttnFwdSm80INS1_25CollectiveMainloopFwdSm80ILi8ELi1ELb1EN4cute5tupleIJNS5_1CILi128EEENS7_ILi48EEENS7_ILi256EEEEEELi256ENS_10bfloat16_tEfNS_4arch4Sm80ELb1ELb0ELb0ELb1ELb1ELb0ELb1ELb1EEENS1_21CollectiveEpilogueFwdINS6_IJS8_SA_S9_EEENS6_IJNS7_ILi1EEESI_SI_EEESC_SE_Li256ELb1ELb1ELb1ELb0EEENS1_36VarlenDynamicPersistentTileSchedulerILi128ELi48ELi256ELi256ELb1ELb1ELb0ELb1ELb1ELb1EEEEEEEEEvNT_6ParamsE,(.L_x_25 - _ZN7cutlass13device_kernelIN5flash19enable_sm80_to_sm89INS1_16FlashAttnFwdSm80INS1_25CollectiveMainloopFwdSm80ILi8ELi1ELb1EN4cute5tupleIJNS5_1CILi128EEENS7_ILi48EEENS7_ILi256EEEEEELi256ENS_10bfloat16_tEfNS_4arch4Sm80ELb1ELb0ELb0ELb1ELb1ELb0ELb1ELb1EEENS1_21CollectiveEpilogueFwdINS6_IJS8_SA_S9_EEENS6_IJNS7_ILi1EEESI_SI_EEESC_SE_Li256ELb1ELb1ELb1ELb0EEENS1_36VarlenDynamicPersistentTileSchedulerILi128ELi48ELi256ELi256ELb1ELb1ELb0ELb1ELb1ELb1EEEEEEEEEvNT_6ParamsE)
        .other          _ZN7cutlass13device_kernelIN5flash19enable_sm80_to_sm89INS1_16FlashAttnFwdSm80INS1_25CollectiveMainloopFwdSm80ILi8ELi1ELb1EN4cute5tupleIJNS5_1CILi128EEENS7_ILi48EEENS7_ILi256EEEEEELi256ENS_10bfloat16_tEfNS_4arch4Sm80ELb1ELb0ELb0ELb1ELb1ELb0ELb1ELb1EEENS1_21CollectiveEpilogueFwdINS6_IJS8_SA_S9_EEENS6_IJNS7_ILi1EEESI_SI_EEESC_SE_Li256ELb1ELb1ELb1ELb0EEENS1_36VarlenDynamicPersistentTileSchedulerILi128ELi48ELi256ELi256ELb1ELb1ELb0ELb1ELb1ELb1EEEEEEEEEvNT_6ParamsE,@"STO_CUDA_ENTRY STV_DEFAULT"
_ZN7cutlass13device_kernelIN5flash19enable_sm80_to_sm89INS1_16FlashAttnFwdSm80INS1_25CollectiveMainloopFwdSm80ILi8ELi1ELb1EN4cute5tupleIJNS5_1CILi128EEENS7_ILi48EEENS7_ILi256EEEEEELi256ENS_10bfloat16_tEfNS_4arch4Sm80ELb1ELb0ELb0ELb1ELb1ELb0ELb1ELb1EEENS1_21CollectiveEpilogueFwdINS6_IJS8_SA_S9_EEENS6_IJNS7_ILi1EEESI_SI_EEESC_SE_Li256ELb1ELb1ELb1ELb0EEENS1_36VarlenDynamicPersistentTileSchedulerILi128ELi48ELi256ELi256ELb1ELb1ELb0ELb1ELb1ELb1EEEEEEEEEvNT_6ParamsE:
[----:B------:R-:W-:Y:S01]  /*0000*/  LDC R1, c[0x0][0x37c] ;  /* 0x0000df00ff017b82 */ /* 0x000fe20000000800 */
[----:B------:R-:W-:Y:S05]  /*0010*/  EXIT ;  /* 0x000000000000794d */ /* 0x000fea0003800000 */
.L_x_7:
        /* <DEDUP_REMOVED lines=14> */
.L_x_25:


//--------------------- .text._ZN7cutlass13device_kernelIN5flash19enable_sm80_to_sm89INS1_16FlashAttnFwdSm80INS1_25CollectiveMainloopFwdSm80ILi8ELi1ELb0EN4cute5tupleIJNS5_1CILi128EEENS7_ILi32EEENS7_ILi256EEEEEELi256ENS_10bfloat16_tEfNS_4arch4Sm80ELb1ELb0ELb0ELb1ELb1ELb1ELb1ELb1EEENS1_21CollectiveEpilogueFwdINS6_IJS8_SA_S9_EEENS6_IJNS7_ILi1EEESI_SI_EEESC_SE_Li256ELb1ELb1ELb1ELb0EEENS1_36VarlenDynamicPersistentTileSchedulerILi128ELi32ELi256ELi256ELb1ELb1ELb0ELb1ELb1ELb1EEEEEEEEEvNT_6ParamsE --------------------------
	.section	.text._ZN7cutlass13device_kernelIN5flash19enable_sm80_to_sm89INS1_16FlashAttnFwdSm80INS1_25CollectiveMainloopFwdSm80ILi8ELi1ELb0EN4cute5tupleIJNS5_1CILi128EEENS7_ILi32EEENS7_ILi256EEEEEELi256ENS_10bfloat16_tEfNS_4arch4Sm80ELb1ELb0ELb0ELb1ELb1ELb1ELb1ELb1EEENS1_21CollectiveEpilogueFwdINS6_IJS8_SA_S9_EEENS6_IJNS7_ILi1EEESI_SI_EEESC_SE_Li256ELb1ELb1ELb1ELb0EEENS1_36VarlenDynamicPersistentTileSchedulerILi128ELi32ELi256ELi256ELb1ELb1ELb0ELb1ELb1ELb1EEEEEEEEEvNT_6ParamsE,"ax",@progbits
	.align	128
.text._ZN7cutlass13device_kernelIN5flash19enable_sm80_to_sm89INS1_16FlashAttnFwdSm80INS1_25CollectiveMainloopFwdSm80ILi8ELi1ELb0EN4cute5tupleIJNS5_1CILi128EEENS7_ILi32EEENS7_ILi256EEEEEELi256ENS_10bfloat16_tEfNS_4arch4Sm80ELb1ELb0ELb0ELb1ELb1ELb1ELb1ELb1EEENS1_21CollectiveEpilogueFwdINS6_IJS8_SA_S9_EEENS6_IJNS7_ILi1EEESI_SI_EEESC_SE_Li256ELb1ELb1ELb1ELb0EEENS1_36VarlenDynamicPersistentTileSchedulerILi128ELi32ELi256ELi256ELb1ELb1ELb0ELb1ELb1ELb1EEEEEEEEEvNT_6ParamsE:
        .type           _ZN7cutlass13device_kernelIN5flash19enable_sm80_to_sm89INS1_16FlashAttnFwdSm80INS1_25CollectiveMainloopFwdSm80ILi8ELi1ELb0EN4cute5tupleIJNS5_1CILi128EEENS7_ILi32EEENS7_ILi256EEEEEELi256ENS_10bfloat16_tEfNS_4arch4Sm80ELb1ELb0ELb0ELb1ELb1ELb1ELb1ELb1EEENS1_21CollectiveEpilogueFwdINS6_IJS8_SA_S9_EEENS6_IJNS7_ILi1EEESI_SI_EEESC_SE_Li256ELb1ELb1ELb1ELb0EEENS1_36VarlenDynamicPersistentTileSchedulerILi128ELi32ELi256ELi256ELb1ELb1ELb0ELb1ELb1ELb1EEEEEEEEEvNT_6ParamsE,@function
        .size           _ZN7cutlass13device_kernelIN5flash19enable_sm80_to_sm89INS1_16FlashAttnFwdSm80INS1_25CollectiveMainloopFwdSm80ILi8ELi1ELb0EN4cute5tupleIJNS5_1CILi128EEENS7_ILi32EEENS7_ILi256EEEEEELi256ENS_10bfloat16_tEfNS_4arch4Sm80ELb1ELb0ELb0ELb1ELb1ELb1ELb1ELb1EEENS1_21CollectiveEpilogueFwdINS6_IJS8_SA_S9_EEENS6_IJNS7_ILi1EEESI_SI_EEESC_SE_Li256ELb1ELb1ELb1ELb0EEENS1_36VarlenDynamicPersistentTileSchedulerILi128ELi32ELi256ELi256ELb1ELb1ELb0ELb1ELb1ELb1EEEEEEEEEvNT_6ParamsE,(.L_x_26 - _ZN7cutlass13device_kernelIN5flash19enable_sm80_to_sm89INS1_16FlashAttnFwdSm80INS1_25CollectiveMainloopFwdSm80ILi8ELi1ELb0EN4cute5tupleIJNS5_1CILi128EEENS7_ILi32EEENS7_ILi256EEEEEELi256ENS_10bfloat16_tEfNS_4arch4Sm80ELb1ELb0ELb0ELb1ELb1ELb1ELb1ELb1EEENS1_21CollectiveEpilogueFwdINS6_IJS8_SA_S9_EEENS6_IJNS7_ILi1EEESI_SI_EEESC_SE_Li256ELb1ELb1ELb1ELb0EEENS1_36VarlenDynamicPersistentTileSchedulerILi128ELi32ELi256ELi256ELb1ELb1ELb0ELb1ELb1ELb1EEEEEEEEEvNT_6ParamsE)
        .other          _ZN7cutlass13device_kernelIN5flash19enable_sm80_to_sm89INS1_16FlashAttnFwdSm80INS1_25CollectiveMainloopFwdSm80ILi8ELi1ELb0EN4cute5tupleIJNS5_1CILi128EEENS7_ILi32EEENS7_ILi256EEEEEELi256ENS_10bfloat16_tEfNS_4arch4Sm80ELb1ELb0ELb0ELb1ELb1ELb1ELb1ELb1EEENS1_21CollectiveEpilogueFwdINS6_IJS8_SA_S9_EEENS6_IJNS7_ILi1EEESI_SI_EEESC_SE_Li256ELb1ELb1ELb1ELb0EEENS1_36VarlenDynamicPersistentTileSchedulerILi128ELi32ELi256ELi256ELb1ELb1ELb0ELb1ELb1ELb1EEEEEEEEEvNT_6ParamsE,@"STO_CUDA_ENTRY STV_DEFAULT"
_ZN7cutlass13device_kernelIN5flash19enable_sm80_to_sm89INS1_16FlashAttnFwdSm80INS1_25CollectiveMainloopFwdSm80ILi8ELi1ELb0EN4cute5tupleIJNS5_1CILi128EEENS7_ILi32EEENS7_ILi256EEEEEELi256ENS_10bfloat16_tEfNS_4arch4Sm80ELb1ELb0ELb0ELb1ELb1ELb1ELb1ELb1EEENS1_21CollectiveEpilogueFwdINS6_IJS8_SA_S9_EEENS6_IJNS7_ILi1EEESI_SI_EEESC_SE_Li256ELb1ELb1ELb1ELb0EEENS1_36VarlenDynamicPersistentTileSchedulerILi128ELi32ELi256ELi256ELb1ELb1ELb0ELb1ELb1ELb1EEEEEEEEEvNT_6ParamsE:
[----:B------:R-:W-:Y:S01]  /*0000*/  LDC R1, c[0x0][0x37c] ;  /* 0x0000df00ff017b82 */ /* 0x000fe20000000800 */
[----:B------:R-:W-:Y:S05]  /*0010*/  EXIT ;  /* 0x000000000000794d */ /* 0x000fea0003800000 */
.L_x_8:
        /* <DEDUP_REMOVED lines=14> */
.L_x_26:


//--------------------- .text._ZN7cutlass13device_kernelIN5flash19enable_sm80_to_sm89INS1_16FlashAttnFwdSm80INS1_25CollectiveMainloopFwdSm80ILi8ELi1ELb0EN4cute5tupleIJNS5_1CILi128EEENS7_ILi96EEENS7_ILi256EEEEEELi256ENS_10bfloat16_tEfNS_4arch4Sm80ELb0ELb0ELb0ELb0ELb1ELb0ELb1ELb1EEENS1_21CollectiveEpilogueFwdINS6_IJS8_SA_S9_EEENS6_IJNS7_ILi1EEESI_SI_EEESC_SE_Li256ELb0ELb1ELb1ELb0EEENS1_19SingleTileSchedulerILb0ELb1ELb1ELi128EEEEEEEEEvNT_6ParamsE --------------------------
	.section	.text._ZN7cutlass13device_kernelIN5flash19enable_sm80_to_sm89INS1_16FlashAttnFwdSm80INS1_25CollectiveMainloopFwdSm80ILi8ELi1ELb0EN4cute5tupleIJNS5_1CILi128EEENS7_ILi96EEENS7_ILi256EEEEEELi256ENS_10bfloat16_tEfNS_4arch4Sm80ELb0ELb0ELb0ELb0ELb1ELb0ELb1ELb1EEENS1_21CollectiveEpilogueFwdINS6_IJS8_SA_S9_EEENS6_IJNS7_ILi1EEESI_SI_EEESC_SE_Li256ELb0ELb1ELb1ELb0EEENS1_19SingleTileSchedulerILb0ELb1ELb1ELi128EEEEEEEEEvNT_6ParamsE,"ax",@progbits
	.align	128
.text._ZN7cutlass13device_kernelIN5flash19enable_sm80_to_sm89INS1_16FlashAttnFwdSm80INS1_25CollectiveMainloopFwdSm80ILi8ELi1ELb0EN4cute5tupleIJNS5_1CILi128EEENS7_ILi96EEENS7_ILi256EEEEEELi256ENS_10bfloat16_tEfNS_4arch4Sm80ELb0ELb0ELb0ELb0ELb1ELb0ELb1ELb1EEENS1_21CollectiveEpilogueFwdINS6_IJS8_SA_S9_EEENS6_IJNS7_ILi1EEESI_SI_EEESC_SE_Li256ELb0ELb1ELb1ELb0EEENS1_19SingleTileSchedulerILb0ELb1ELb1ELi128EEEEEEEEEvNT_6ParamsE:
        .type           _ZN7cutlass13device_kernelIN5flash19enable_sm80_to_sm89INS1_16FlashAttnFwdSm80INS1_25CollectiveMainloopFwdSm80ILi8ELi1ELb0EN4cute5tupleIJNS5_1CILi128EEENS7_ILi96EEENS7_ILi256EEEEEELi256ENS_10bfloat16_tEfNS_4arch4Sm80ELb0ELb0ELb0ELb0ELb1ELb0ELb1ELb1EEENS1_21CollectiveEpilogueFwdINS6_IJS8_SA_S9_EEENS6_IJNS7_ILi1EEESI_SI_EEESC_SE_Li256ELb0ELb1ELb1ELb0EEENS1_19SingleTileSchedulerILb0ELb1ELb1ELi128EEEEEEEEEvNT_6ParamsE,@function
        .size           _ZN7cutlass13device_kernelIN5flash19enable_sm80_to_sm89INS1_16FlashAttnFwdSm80INS1_25CollectiveMainloopFwdSm80ILi8ELi1ELb0EN4cute5tupleIJNS5_1CILi128EEENS7_ILi96EEENS7_ILi256EEEEEELi256ENS_10bfloat16_tEfNS_4arch4Sm80ELb0ELb0ELb0ELb0ELb1ELb0ELb1ELb1EEENS1_21CollectiveEpilogueFwdINS6_IJS8_SA_S9_EEENS6_IJNS7_ILi1EEESI_SI_EEESC_SE_Li256ELb0ELb1ELb1ELb0EEENS1_19SingleTileSchedulerILb0ELb1ELb1ELi128EEEEEEEEEvNT_6ParamsE,(.L_x_27 - _ZN7cutlass13device_kernelIN5flash19enable_sm80_to_sm89INS1_16FlashAttnFwdSm80INS1_25CollectiveMainloopFwdSm80ILi8ELi1ELb0EN4cute5tupleIJNS5_1CILi128EEENS7_ILi96EEENS7_ILi256EEEEEELi256ENS_10bfloat16_tEfNS_4arch4Sm80ELb0ELb0ELb0ELb0ELb1ELb0ELb1ELb1EEENS1_21CollectiveEpilogueFwdINS6_IJS8_SA_S9_EEENS6_IJNS7_ILi1EEESI_SI_EEESC_SE_Li256ELb0ELb1ELb1ELb0EEENS1_19SingleTileSchedulerILb0ELb1ELb1ELi128EEEEEEEEEvNT_6ParamsE)
        .other          _ZN7cutlass13device_kernelIN5flash19enable_sm80_to_sm89INS1_16FlashAttnFwdSm80INS1_25CollectiveMainloopFwdSm80ILi8ELi1ELb0EN4cute5tupleIJNS5_1CILi128EEENS7_ILi96EEENS7_ILi256EEEEEELi256ENS_10bfloat16_tEfNS_4arch4Sm80ELb0ELb0ELb0ELb0ELb1ELb0ELb1ELb1EEENS1_21CollectiveEpilogueFwdINS6_IJS8_SA_S9_EEENS6_IJNS7_ILi1EEESI_SI_EEESC_SE_Li256ELb0ELb1ELb1ELb0EEENS1_19SingleTileSchedulerILb0ELb1ELb1ELi128EEEEEEEEEvNT_6ParamsE,@"STO_CUDA_ENTRY STV_DEFAULT"
_ZN7cutlass13device_kernelIN5flash19enable_sm80_to_sm89INS1_16FlashAttnFwdSm80INS1_25CollectiveMainloopFwdSm80ILi8ELi1ELb0EN4cute5tupleIJNS5_1CILi128EEENS7_ILi96EEENS7_ILi256EEEEEELi256ENS_10bfloat16_tEfNS_4arch4Sm80ELb0ELb0ELb0ELb0ELb1ELb0ELb1ELb1EEENS1_21CollectiveEpilogueFwdINS6_IJS8_SA_S9_EEENS6_IJNS7_ILi1EEESI_SI_EEESC_SE_Li256ELb0ELb1ELb1ELb0EEENS1_19SingleTileSchedulerILb0ELb1ELb1ELi128EEEEEEEEEvNT_6ParamsE:
[----:B------:R-:W-:Y:S01]  /*0000*/  LDC R1, c[0x0][0x37c] ;  /* 0x0000df00ff017b82 */ /* 0x000fe20000000800 */
[----:B------:R-:W-:Y:S05]  /*0010*/  EXIT ;  /* 0x000000000000794d */ /* 0x000fea0003800000 */
.L_x_9:
        /* <DEDUP_REMOVED lines=14> */
.L_x_27:


//--------------------- .text._ZN7cutlass13device_kernelIN5flash19enable_sm80_to_sm89INS1_16FlashAttnFwdSm80INS1_25CollectiveMainloopFwdSm80ILi8ELi1ELb0EN4cute5tupleIJNS5_1CILi128EEENS7_ILi64EEENS7_ILi256EEEEEELi256ENS_10bfloat16_tEfNS_4arch4Sm80ELb0ELb0ELb0ELb1ELb1ELb0ELb1ELb1EEENS1_21CollectiveEpilogueFwdINS6_IJS8_SA_S9_EEENS6_IJNS7_ILi1EEESI_SI_EEESC_SE_Li256ELb1ELb1ELb1ELb0EEENS1_36VarlenDynamicPersistentTileSchedulerILi128ELi64ELi256ELi256ELb1ELb1ELb0ELb0ELb1ELb1EEEEEEEEEvNT_6ParamsE --------------------------
	.section	.text._ZN7cutlass13device_kernelIN5flash19enable_sm80_to_sm89INS1_16FlashAttnFwdSm80INS1_25CollectiveMainloopFwdSm80ILi8ELi1ELb0EN4cute5tupleIJNS5_1CILi128EEENS7_ILi64EEENS7_ILi256EEEEEELi256ENS_10bfloat16_tEfNS_4arch4Sm80ELb0ELb0ELb0ELb1ELb1ELb0ELb1ELb1EEENS1_21CollectiveEpilogueFwdINS6_IJS8_SA_S9_EEENS6_IJNS7_ILi1EEESI_SI_EEESC_SE_Li256ELb1ELb1ELb1ELb0EEENS1_36VarlenDynamicPersistentTileSchedulerILi128ELi64ELi256ELi256ELb1ELb1ELb0ELb0ELb1ELb1EEEEEEEEEvNT_6ParamsE,"ax",@progbits
	.align	128
.text._ZN7cutlass13device_kernelIN5flash19enable_sm80_to_sm89INS1_16FlashAttnFwdSm80INS1_25CollectiveMainloopFwdSm80ILi8ELi1ELb0EN4cute5tupleIJNS5_1CILi128EEENS7_ILi64EEENS7_ILi256EEEEEELi256ENS_10bfloat16_tEfNS_4arch4Sm80ELb0ELb0ELb0ELb1ELb1ELb0ELb1ELb1EEENS1_21CollectiveEpilogueFwdINS6_IJS8_SA_S9_EEENS6_IJNS7_ILi1EEESI_SI_EEESC_SE_Li256ELb1ELb1ELb1ELb0EEENS1_36VarlenDynamicPersistentTileSchedulerILi128ELi64ELi256ELi256ELb1ELb1ELb0ELb0ELb1ELb1EEEEEEEEEvNT_6ParamsE:
        .type           _ZN7cutlass13device_kernelIN5flash19enable_sm80_to_sm89INS1_16FlashAttnFwdSm80INS1_25CollectiveMainloopFwdSm80ILi8ELi1ELb0EN4cute5tupleIJNS5_1CILi128EEENS7_ILi64EEENS7_ILi256EEEEEELi256ENS_10bfloat16_tEfNS_4arch4Sm80ELb0ELb0ELb0ELb1ELb1ELb0ELb1ELb1EEENS1_21CollectiveEpilogueFwdINS6_IJS8_SA_S9_EEENS6_IJNS7_ILi1EEESI_SI_EEESC_SE_Li256ELb1ELb1ELb1ELb0EEENS1_36VarlenDynamicPersistentTileSchedulerILi128ELi64ELi256ELi256ELb1ELb1ELb0ELb0ELb1ELb1EEEEEEEEEvNT_6ParamsE,@function
        .size           _ZN7cutlass13device_kernelIN5flash19enable_sm80_to_sm89INS1_16FlashAttnFwdSm80INS1_25CollectiveMainloopFwdSm80ILi8ELi1ELb0EN4cute5tupleIJNS5_1CILi128EEENS7_ILi64EEENS7_ILi256EEEEEELi256ENS_10bfloat16_tEfNS_4arch4Sm80ELb0ELb0ELb0ELb1ELb1ELb0ELb1ELb1EEENS1_21CollectiveEpilogueFwdINS6_IJS8_SA_S9_EEENS6_IJNS7_ILi1EEESI_SI_EEESC_SE_Li256ELb1ELb1ELb1ELb0EEENS1_36VarlenDynamicPersistentTileSchedulerILi128ELi64ELi256ELi256ELb1ELb1ELb0ELb0ELb1ELb1EEEEEEEEEvNT_6ParamsE,(.L_x_28 - _ZN7cutlass13device_kernelIN5flash19enable_sm80_to_sm89INS1_16FlashAttnFwdSm80INS1_25CollectiveMainloopFwdSm80ILi8ELi1ELb0EN4cute5tupleIJNS5_1CILi128EEENS7_ILi64EEENS7_ILi256EEEEEELi256ENS_10bfloat16_tEfNS_4arch4Sm80ELb0ELb0ELb0ELb1ELb1ELb0ELb1ELb1EEENS1_21CollectiveEpilogueFwdINS6_IJS8_SA_S9_EEENS6_IJNS7_ILi1EEESI_SI_EEESC_SE_Li256ELb1ELb1ELb1ELb0EEENS1_36VarlenDynamicPersistentTileSchedulerILi128ELi64ELi256ELi256ELb1ELb1ELb0ELb0ELb1ELb1EEEEEEEEEvNT_6ParamsE)
        .other          _ZN7cutlass13device_kernelIN5flash19enable_sm80_to_sm89INS1_16FlashAttnFwdSm80INS1_25CollectiveMainloopFwdSm80ILi8ELi1ELb0EN4cute5tupleIJNS5_1CILi128EEENS7_ILi64EEENS7_ILi256EEEEEELi256ENS_10bfloat16_tEfNS_4arch4Sm80ELb0ELb0ELb0ELb1ELb1ELb0ELb1ELb1EEENS1_21CollectiveEpilogueFwdINS6_IJS8_SA_S9_EEENS6_IJNS7_ILi1EEESI_SI_EEESC_SE_Li256ELb1ELb1ELb1ELb0EEENS1_36VarlenDynamicPersistentTileSchedulerILi128ELi64ELi256ELi256ELb1ELb1ELb0ELb0ELb1ELb1EEEEEEEEEvNT_6ParamsE,@"STO_CUDA_ENTRY STV_DEFAULT"
_ZN7cutlass13device_kernelIN5flash19enable_sm80_to_sm89INS1_16FlashAttnFwdSm80INS1_25CollectiveMainloopFwdSm80ILi8ELi1ELb0EN4cute5tupleIJNS5_1CILi128EEENS7_ILi64EEENS7_ILi256EEEEEELi256ENS_10bfloat16_tEfNS_4arch4Sm80ELb0ELb0ELb0ELb1ELb1ELb0ELb1ELb1EEENS1_21CollectiveEpilogueFwdINS6_IJS8_SA_S9_EEENS6_IJNS7_ILi1EEESI_SI_EEESC_SE_Li256ELb1ELb1ELb1ELb0EEENS1_36VarlenDynamicPersistentTileSchedulerILi128ELi64ELi256ELi256ELb1ELb1ELb0ELb0ELb1ELb1EEEEEEEEEvNT_6ParamsE:
[----:B------:R-:W-:Y:S01]  /*0000*/  LDC R1, c[0x0][0x37c] ;  /* 0x0000df00ff017b82 */ /* 0x000fe20000000800 */
[----:B------:R-:W-:Y:S05]  /*0010*/  EXIT ;  /* 0x000000000000794d */ /* 0x000fea0003800000 */
.L_x_10:
        /* <DEDUP_REMOVED lines=14> */
.L_x_28:


//--------------------- .text._ZN7cutlass13device_kernelIN5flash19enable_sm80_to_sm89INS1_16FlashAttnFwdSm80INS1_25CollectiveMainloopFwdSm80ILi8ELi1ELb0EN4cute5tupleIJNS5_1CILi128EEENS7_ILi48EEENS7_ILi256EEEEEELi256ENS_10bfloat16_tEfNS_4arch4Sm80ELb0ELb0ELb0ELb1ELb1ELb1ELb1ELb1EEENS1_21CollectiveEpilogueFwdINS6_IJS8_SA_S9_EEENS6_IJNS7_ILi1EEESI_SI_EEESC_SE_Li256ELb1ELb1ELb1ELb0EEENS1_36VarlenDynamicPersistentTileSchedulerILi128ELi48ELi256ELi256ELb1ELb1ELb0ELb0ELb1ELb1EEEEEEEEEvNT_6ParamsE --------------------------
	.section	.text._ZN7cutlass13device_kernelIN5flash19enable_sm80_to_sm89INS1_16FlashAttnFwdSm80INS1_25CollectiveMainloopFwdSm80ILi8ELi1ELb0EN4cute5tupleIJNS5_1CILi128EEENS7_ILi48EEENS7_ILi256EEEEEELi256ENS_10bfloat16_tEfNS_4arch4Sm80ELb0ELb0ELb0ELb1ELb1ELb1ELb1ELb1EEENS1_21CollectiveEpilogueFwdINS6_IJS8_SA_S9_EEENS6_IJNS7_ILi1EEESI_SI_EEESC_SE_Li256ELb1ELb1ELb1ELb0EEENS1_36VarlenDynamicPersistentTileSchedulerILi128ELi48ELi256ELi256ELb1ELb1ELb0ELb0ELb1ELb1EEEEEEEEEvNT_6ParamsE,"ax",@progbits
	.align	128
.text._ZN7cutlass13device_kernelIN5flash19enable_sm80_to_sm89INS1_16FlashAttnFwdSm80INS1_25CollectiveMainloopFwdSm80ILi8ELi1ELb0EN4cute5tupleIJNS5_1CILi128EEENS7_ILi48EEENS7_ILi256EEEEEELi256ENS_10bfloat16_tEfNS_4arch4Sm80ELb0ELb0ELb0ELb1ELb1ELb1ELb1ELb1EEENS1_21CollectiveEpilogueFwdINS6_IJS8_SA_S9_EEENS6_IJNS7_ILi1EEESI_SI_EEESC_SE_Li256ELb1ELb1ELb1ELb0EEENS1_36VarlenDynamicPersistentTileSchedulerILi128ELi48ELi256ELi256ELb1ELb1ELb0ELb0ELb1ELb1EEEEEEEEEvNT_6ParamsE:
        .type           _ZN7cutlass13device_kernelIN5flash19enable_sm80_to_sm89INS1_16FlashAttnFwdSm80INS1_25CollectiveMainloopFwdSm80ILi8ELi1ELb0EN4cute5tupleIJNS5_1CILi128EEENS7_ILi48EEENS7_ILi256EEEEEELi256ENS_10bfloat16_tEfNS_4arch4Sm80ELb0ELb0ELb0ELb1ELb1ELb1ELb1ELb1EEENS1_21CollectiveEpilogueFwdINS6_IJS8_SA_S9_EEENS6_IJNS7_ILi1EEESI_SI_EEESC_SE_Li256ELb1ELb1ELb1ELb0EEENS1_36VarlenDynamicPersistentTileSchedulerILi128ELi48ELi256ELi256ELb1ELb1ELb0ELb0ELb1ELb1EEEEEEEEEvNT_6ParamsE,@function
        .size           _ZN7cutlass13device_kernelIN5flash19enable_sm80_to_sm89INS1_16FlashAttnFwdSm80INS1_25CollectiveMainloopFwdSm80ILi8ELi1ELb0EN4cute5tupleIJNS5_1CILi128EEENS7_ILi48EEENS7_ILi256EEEEEELi256ENS_10bfloat16_tEfNS_4arch4Sm80ELb0ELb0ELb0ELb1ELb1ELb1ELb1ELb1EEENS1_21CollectiveEpilogueFwdINS6_IJS8_SA_S9_EEENS6_IJNS7_ILi1EEESI_SI_EEESC_SE_Li256ELb1ELb1ELb1ELb0EEENS1_36VarlenDynamicPersistentTileSchedulerILi128ELi48ELi256ELi256ELb1ELb1ELb0ELb0ELb1ELb1EEEEEEEEEvNT_6ParamsE,(.L_x_29 - _ZN7cutlass13device_kernelIN5flash19enable_sm80_to_sm89INS1_16FlashAttnFwdSm80INS1_25CollectiveMainloopFwdSm80ILi8ELi1ELb0EN4cute5tupleIJNS5_1CILi128EEENS7_ILi48EEENS7_ILi256EEEEEELi256ENS_10bfloat16_tEfNS_4arch4Sm80ELb0ELb0ELb0ELb1ELb1ELb1ELb1ELb1EEENS1_21CollectiveEpilogueFwdINS6_IJS8_SA_S9_EEENS6_IJNS7_ILi1EEESI_SI_EEESC_SE_Li256ELb1ELb1ELb1ELb0EEENS1_36VarlenDynamicPersistentTileSchedulerILi128ELi48ELi256ELi256ELb1ELb1ELb0ELb0ELb1ELb1EEEEEEEEEvNT_6ParamsE)
        .other          _ZN7cutlass13device_kernelIN5flash19enable_sm80_to_sm89INS1_16FlashAttnFwdSm80INS1_25CollectiveMainloopFwdSm80ILi8ELi1ELb0EN4cute5tupleIJNS5_1CILi128EEENS7_ILi48EEENS7_ILi256EEEEEELi256ENS_10bfloat16_tEfNS_4arch4Sm80ELb0ELb0ELb0ELb1ELb1ELb1ELb1ELb1EEENS1_21CollectiveEpilogueFwdINS6_IJS8_SA_S9_EEENS6_IJNS7_ILi1EEESI_SI_EEESC_SE_Li256ELb1ELb1ELb1ELb0EEENS1_36VarlenDynamicPersistentTileSchedulerILi128ELi48ELi256ELi256ELb1ELb1ELb0ELb0ELb1ELb1EEEEEEEEEvNT_6ParamsE,@"STO_CUDA_ENTRY STV_DEFAULT"
_ZN7cutlass13device_kernelIN5flash19enable_sm80_to_sm89INS1_16FlashAttnFwdSm80INS1_25CollectiveMainloopFwdSm80ILi8ELi1ELb0EN4cute5tupleIJNS5_1CILi128EEENS7_ILi48EEENS7_ILi256EEEEEELi256ENS_10bfloat16_tEfNS_4arch4Sm80ELb0ELb0ELb0ELb1ELb1ELb1ELb1ELb1EEENS1_21CollectiveEpilogueFwdINS6_IJS8_SA_S9_EEENS6_IJNS7_ILi1EEESI_SI_EEESC_SE_Li256ELb1ELb1ELb1ELb0EEENS1_36VarlenDynamicPersistentTileSchedulerILi128ELi48ELi256ELi256ELb1ELb1ELb0ELb0ELb1ELb1EEEEEEEEEvNT_6ParamsE:
[----:B------:R-:W-:Y:S01]  /*0000*/  LDC R1, c[0x0][0x37c] ;  /* 0x0000df00ff017b82 */ /* 0x000fe20000000800 */
[----:B------:R-:W-:Y:S05]  /*0010*/  EXIT ;  /* 0x000000000000794d */ /* 0x000fea0003800000 */
.L_x_11:
        /* <DEDUP_REMOVED lines=14> */
.L_x_29:


//--------------------- .text._ZN7cutlass13device_kernelIN5flash19enable_sm80_to_sm89INS1_16FlashAttnFwdSm80INS1_25CollectiveMainloopFwdSm80ILi8ELi1ELb0EN4cute5tupleIJNS5_1CILi128EEENS7_ILi64EEENS7_ILi256EEEEEELi256ENS_10bfloat16_tEfNS_4arch4Sm80ELb0ELb1ELb0ELb0ELb1ELb0ELb1ELb1EEENS1_21CollectiveEpilogueFwdINS6_IJS8_SA_S9_EEENS6_IJNS7_ILi1EEESI_SI_EEESC_SE_Li256ELb0ELb1ELb1ELb0EEENS1_19SingleTileSchedulerILb0ELb1ELb1ELi128EEEEEEEEEvNT_6ParamsE --------------------------
	.section	.text._ZN7cutlass13device_kernelIN5flash19enable_sm80_to_sm89INS1_16FlashAttnFwdSm80INS1_25CollectiveMainloopFwdSm80ILi8ELi1ELb0EN4cute5tupleIJNS5_1CILi128EEENS7_ILi64EEENS7_ILi256EEEEEELi256ENS_10bfloat16_tEfNS_4arch4Sm80ELb0ELb1ELb0ELb0ELb1ELb0ELb1ELb1EEENS1_21CollectiveEpilogueFwdINS6_IJS8_SA_S9_EEENS6_IJNS7_ILi1EEESI_SI_EEESC_SE_Li256ELb0ELb1ELb1ELb0EEENS1_19SingleTileSchedulerILb0ELb1ELb1ELi128EEEEEEEEEvNT_6ParamsE,"ax",@progbits
	.align	128
.text._ZN7cutlass13device_kernelIN5flash19enable_sm80_to_sm89INS1_16FlashAttnFwdSm80INS1_25CollectiveMainloopFwdSm80ILi8ELi1ELb0EN4cute5tupleIJNS5_1CILi128EEENS7_ILi64EEENS7_ILi256EEEEEELi256ENS_10bfloat16_tEfNS_4arch4Sm80ELb0ELb1ELb0ELb0ELb1ELb0ELb1ELb1EEENS1_21CollectiveEpilogueFwdINS6_IJS8_SA_S9_EEENS6_IJNS7_ILi1EEESI_SI_EEESC_SE_Li256ELb0ELb1ELb1ELb0EEENS1_19SingleTileSchedulerILb0ELb1ELb1ELi128EEEEEEEEEvNT_6ParamsE:
        .type           _ZN7cutlass13device_kernelIN5flash19enable_sm80_to_sm89INS1_16FlashAttnFwdSm80INS1_25CollectiveMainloopFwdSm80ILi8ELi1ELb0EN4cute5tupleIJNS5_1CILi128EEENS7_ILi64EEENS7_ILi256EEEEEELi256ENS_10bfloat16_tEfNS_4arch4Sm80ELb0ELb1ELb0ELb0ELb1ELb0ELb1ELb1EEENS1_21CollectiveEpilogueFwdINS6_IJS8_SA_S9_EEENS6_IJNS7_ILi1EEESI_SI_EEESC_SE_Li256ELb0ELb1ELb1ELb0EEENS1_19SingleTileSchedulerILb0ELb1ELb1ELi128EEEEEEEEEvNT_6ParamsE,@function
        .size           _ZN7cutlass13device_kernelIN5flash19enable_sm80_to_sm89INS1_16FlashAttnFwdSm80INS1_25CollectiveMainloopFwdSm80ILi8ELi1ELb0EN4cute5tupleIJNS5_1CILi128EEENS7_ILi64EEENS7_ILi256EEEEEELi256ENS_10bfloat16_tEfNS_4arch4Sm80ELb0ELb1ELb0ELb0ELb1ELb0ELb1ELb1EEENS1_21CollectiveEpilogueFwdINS6_IJS8_SA_S9_EEENS6_IJNS7_ILi1EEESI_SI_EEESC_SE_Li256ELb0ELb1ELb1ELb0EEENS1_19SingleTileSchedulerILb0ELb1ELb1ELi128EEEEEEEEEvNT_6ParamsE,(.L_x_30 - _ZN7cutlass13device_kernelIN5flash19enable_sm80_to_sm89INS1_16FlashAttnFwdSm80INS1_25CollectiveMainloopFwdSm80ILi8ELi1ELb0EN4cute5tupleIJNS5_1CILi128EEENS7_ILi64EEENS7_ILi256EEEEEELi256ENS_10bfloat16_tEfNS_4arch4Sm80ELb0ELb1ELb0ELb0ELb1ELb0ELb1ELb1EEENS1_21CollectiveEpilogueFwdINS6_IJS8_SA_S9_EEENS6_IJNS7_ILi1EEESI_SI_EEESC_SE_Li256ELb0ELb1ELb1ELb0EEENS1_19SingleTileSchedulerILb0ELb1ELb1ELi128EEEEEEEEEvNT_6ParamsE)
        .other          _ZN7cutlass13device_kernelIN5flash19enable_sm80_to_sm89INS1_16FlashAttnFwdSm80INS1_25CollectiveMainloopFwdSm80ILi8ELi1ELb0EN4cute5tupleIJNS5_1CILi128EEENS7_ILi64EEENS7_ILi256EEEEEELi256ENS_10bfloat16_tEfNS_4arch4Sm80ELb0ELb1ELb0ELb0ELb1ELb0ELb1ELb1EEENS1_21CollectiveEpilogueFwdINS6_IJS8_SA_S9_EEENS6_IJNS7_ILi1EEESI_SI_EEESC_SE_Li256ELb0ELb1ELb1ELb0EEENS1_19SingleTileSchedulerILb0ELb1ELb1ELi128EEEEEEEEEvNT_6ParamsE,@"STO_CUDA_ENTRY STV_DEFAULT"
_ZN7cutlass13device_kernelIN5flash19enable_sm80_to_sm89INS1_16FlashAttnFwdSm80INS1_25CollectiveMainloopFwdSm80ILi8ELi1ELb0EN4cute5tupleIJNS5_1CILi128EEENS7_ILi64EEENS7_ILi256EEEEEELi256ENS_10bfloat16_tEfNS_4arch4Sm80ELb0ELb1ELb0ELb0ELb1ELb0ELb1ELb1EEENS1_21CollectiveEpilogueFwdINS6_IJS8_SA_S9_EEENS6_IJNS7_ILi1EEESI_SI_EEESC_SE_Li256ELb0ELb1ELb1ELb0EEENS1_19SingleTileSchedulerILb0ELb1ELb1ELi128EEEEEEEEEvNT_6ParamsE:
[----:B------:R-:W-:Y:S01]  /*0000*/  LDC R1, c[0x0][0x37c] ;  /* 0x0000df00ff017b82 */ /* 0x000fe20000000800 */
[----:B------:R-:W-:Y:S05]  /*0010*/  EXIT ;  /* 0x000000000000794d */ /* 0x000fea0003800000 */
.L_x_12:
        /* <DEDUP_REMOVED lines=14> */
.L_x_30:


//--------------------- .text._ZN7cutlass13device_kernelIN5flash19enable_sm80_to_sm89INS1_16FlashAttnFwdSm80INS1_25CollectiveMainloopFwdSm80ILi8ELi1ELb0EN4cute5tupleIJNS5_1CILi128EEENS7_ILi64EEENS7_ILi256EEEEEELi256ENS_10bfloat16_tEfNS_4arch4Sm80ELb0ELb1ELb0ELb1ELb1ELb0ELb1ELb1EEENS1_21CollectiveEpilogueFwdINS6_IJS8_SA_S9_EEENS6_IJNS7_ILi1EEESI_SI_EEESC_SE_Li256ELb1ELb1ELb1ELb0EEENS1_36VarlenDynamicPersistentTileSchedulerILi128ELi64ELi256ELi256ELb1ELb1ELb0ELb1ELb0ELb1EEEEEEEEEvNT_6ParamsE --------------------------
	.section	.text._ZN7cutlass13device_kernelIN5flash19enable_sm80_to_sm89INS1_16FlashAttnFwdSm80INS1_25CollectiveMainloopFwdSm80ILi8ELi1ELb0EN4cute5tupleIJNS5_1CILi128EEENS7_ILi64EEENS7_ILi256EEEEEELi256ENS_10bfloat16_tEfNS_4arch4Sm80ELb0ELb1ELb0ELb1ELb1ELb0ELb1ELb1EEENS1_21CollectiveEpilogueFwdINS6_IJS8_SA_S9_EEENS6_IJNS7_ILi1EEESI_SI_EEESC_SE_Li256ELb1ELb1ELb1ELb0EEENS1_36VarlenDynamicPersistentTileSchedulerILi128ELi64ELi256ELi256ELb1ELb1ELb0ELb1ELb0ELb1EEEEEEEEEvNT_6ParamsE,"ax",@progbits
	.align	128
.text._ZN7cutlass13device_kernelIN5flash19enable_sm80_to_sm89INS1_16FlashAttnFwdSm80INS1_25CollectiveMainloopFwdSm80ILi8ELi1ELb0EN4cute5tupleIJNS5_1CILi128EEENS7_ILi64EEENS7_ILi256EEEEEELi256ENS_10bfloat16_tEfNS_4arch4Sm80ELb0ELb1ELb0ELb1ELb1ELb0ELb1ELb1EEENS1_21CollectiveEpilogueFwdINS6_IJS8_SA_S9_EEENS6_IJNS7_ILi1EEESI_SI_EEESC_SE_Li256ELb1ELb1ELb1ELb0EEENS1_36VarlenDynamicPersistentTileSchedulerILi128ELi64ELi256ELi256ELb1ELb1ELb0ELb1ELb0ELb1EEEEEEEEEvNT_6ParamsE:
        .type           _ZN7cutlass13device_kernelIN5flash19enable_sm80_to_sm89INS1_16FlashAttnFwdSm80INS1_25CollectiveMainloopFwdSm80ILi8ELi1ELb0EN4cute5tupleIJNS5_1CILi128EEENS7_ILi64EEENS7_ILi256EEEEEELi256ENS_10bfloat16_tEfNS_4arch4Sm80ELb0ELb1ELb0ELb1ELb1ELb0ELb1ELb1EEENS1_21CollectiveEpilogueFwdINS6_IJS8_SA_S9_EEENS6_IJNS7_ILi1EEESI_SI_EEESC_SE_Li256ELb1ELb1ELb1ELb0EEENS1_36VarlenDynamicPersistentTileSchedulerILi128ELi64ELi256ELi256ELb1ELb1ELb0ELb1ELb0ELb1EEEEEEEEEvNT_6ParamsE,@function
        .size           _ZN7cutlass13device_kernelIN5flash19enable_sm80_to_sm89INS1_16FlashAttnFwdSm80INS1_25CollectiveMainloopFwdSm80ILi8ELi1ELb0EN4cute5tupleIJNS5_1CILi128EEENS7_ILi64EEENS7_ILi256EEEEEELi256ENS_10bfloat16_tEfNS_4arch4Sm80ELb0ELb1ELb0ELb1ELb1ELb0ELb1ELb1EEENS1_21CollectiveEpilogueFwdINS6_IJS8_SA_S9_EEENS6_IJNS7_ILi1EEESI_SI_EEESC_SE_Li256ELb1ELb1ELb1ELb0EEENS1_36VarlenDynamicPersistentTileSchedulerILi128ELi64ELi256ELi256ELb1ELb1ELb0ELb1ELb0ELb1EEEEEEEEEvNT_6ParamsE,(.L_x_31 - _ZN7cutlass13device_kernelIN5flash19enable_sm80_to_sm89INS1_16FlashAttnFwdSm80INS1_25CollectiveMainloopFwdSm80ILi8ELi1ELb0EN4cute5tupleIJNS5_1CILi128EEENS7_ILi64EEENS7_ILi256EEEEEELi256ENS_10bfloat16_tEfNS_4arch4Sm80ELb0ELb1ELb0ELb1ELb1ELb0ELb1ELb1EEENS1_21CollectiveEpilogueFwdINS6_IJS8_SA_S9_EEENS6_IJNS7_ILi1EEESI_SI_EEESC_SE_Li256ELb1ELb1ELb1ELb0EEENS1_36VarlenDynamicPersistentTileSchedulerILi128ELi64ELi256ELi256ELb1ELb1ELb0ELb1ELb0ELb1EEEEEEEEEvNT_6ParamsE)
        .other          _ZN7cutlass13device_kernelIN5flash19enable_sm80_to_sm89INS1_16FlashAttnFwdSm80INS1_25CollectiveMainloopFwdSm80ILi8ELi1ELb0EN4cute5tupleIJNS5_1CILi128EEENS7_ILi64EEENS7_ILi256EEEEEELi256ENS_10bfloat16_tEfNS_4arch4Sm80ELb0ELb1ELb0ELb1ELb1ELb0ELb1ELb1EEENS1_21CollectiveEpilogueFwdINS6_IJS8_SA_S9_EEENS6_IJNS7_ILi1EEESI_SI_EEESC_SE_Li256ELb1ELb1ELb1ELb0EEENS1_36VarlenDynamicPersistentTileSchedulerILi128ELi64ELi256ELi256ELb1ELb1ELb0ELb1ELb0ELb1EEEEEEEEEvNT_6ParamsE,@"STO_CUDA_ENTRY STV_DEFAULT"
_ZN7cutlass13device_kernelIN5flash19enable_sm80_to_sm89INS1_16FlashAttnFwdSm80INS1_25CollectiveMainloopFwdSm80ILi8ELi1ELb0EN4cute5tupleIJNS5_1CILi128EEENS7_ILi64EEENS7_ILi256EEEEEELi256ENS_10bfloat16_tEfNS_4arch4Sm80ELb0ELb1ELb0ELb1ELb1ELb0ELb1ELb1EEENS1_21CollectiveEpilogueFwdINS6_IJS8_SA_S9_EEENS6_IJNS7_ILi1EEESI_SI_EEESC_SE_Li256ELb1ELb1ELb1ELb0EEENS1_36VarlenDynamicPersistentTileSchedulerILi128ELi64ELi256ELi256ELb1ELb1ELb0ELb1ELb0ELb1EEEEEEEEEvNT_6ParamsE:
[----:B------:R-:W-:Y:S01]  /*0000*/  LDC R1, c[0x0][0x37c] ;  /* 0x0000df00ff017b82 */ /* 0x000fe20000000800 */
[----:B------:R-:W-:Y:S05]  /*0010*/  EXIT ;  /* 0x000000000000794d */ /* 0x000fea0003800000 */
.L_x_13:
        /* <DEDUP_REMOVED lines=14> */
.L_x_31:


//--------------------- .text._ZN7cutlass13device_kernelIN5flash19enable_sm80_to_sm89INS1_16FlashAttnFwdSm80INS1_25CollectiveMainloopFwdSm80ILi8ELi1ELb0EN4cute5tupleIJNS5_1CILi128EEENS7_ILi48EEENS7_ILi256EEEEEELi256ENS_10bfloat16_tEfNS_4arch4Sm80ELb0ELb1ELb0ELb1ELb1ELb1ELb1ELb1EEENS1_21CollectiveEpilogueFwdINS6_IJS8_SA_S9_EEENS6_IJNS7_ILi1EEESI_SI_EEESC_SE_Li256ELb1ELb1ELb1ELb0EEENS1_36VarlenDynamicPersistentTileSchedulerILi128ELi48ELi256ELi256ELb1ELb1ELb0ELb1ELb0ELb1EEEEEEEEEvNT_6ParamsE --------------------------
	.section	.text._ZN7cutlass13device_kernelIN5flash19enable_sm80_to_sm89INS1_16FlashAttnFwdSm80INS1_25CollectiveMainloopFwdSm80ILi8ELi1ELb0EN4cute5tupleIJNS5_1CILi128EEENS7_ILi48EEENS7_ILi256EEEEEELi256ENS_10bfloat16_tEfNS_4arch4Sm80ELb0ELb1ELb0ELb1ELb1ELb1ELb1ELb1EEENS1_21CollectiveEpilogueFwdINS6_IJS8_SA_S9_EEENS6_IJNS7_ILi1EEESI_SI_EEESC_SE_Li256ELb1ELb1ELb1ELb0EEENS1_36VarlenDynamicPersistentTileSchedulerILi128ELi48ELi256ELi256ELb1ELb1ELb0ELb1ELb0ELb1EEEEEEEEEvNT_6ParamsE,"ax",@progbits
	.align	128
.text._ZN7cutlass13device_kernelIN5flash19enable_sm80_to_sm89INS1_16FlashAttnFwdSm80INS1_25CollectiveMainloopFwdSm80ILi8ELi1ELb0EN4cute5tupleIJNS5_1CILi128EEENS7_ILi48EEENS7_ILi256EEEEEELi256ENS_10bfloat16_tEfNS_4arch4Sm80ELb0ELb1ELb0ELb1ELb1ELb1ELb1ELb1EEENS1_21CollectiveEpilogueFwdINS6_IJS8_SA_S9_EEENS6_IJNS7_ILi1EEESI_SI_EEESC_SE_Li256ELb1ELb1ELb1ELb0EEENS1_36VarlenDynamicPersistentTileSchedulerILi128ELi48ELi256ELi256ELb1ELb1ELb0ELb1ELb0ELb1EEEEEEEEEvNT_6ParamsE:
        .type           _ZN7cutlass13device_kernelIN5flash19enable_sm80_to_sm89INS1_16FlashAttnFwdSm80INS1_25CollectiveMainloopFwdSm80ILi8ELi1ELb0EN4cute5tupleIJNS5_1CILi128EEENS7_ILi48EEENS7_ILi256EEEEEELi256ENS_10bfloat16_tEfNS_4arch4Sm80ELb0ELb1ELb0ELb1ELb1ELb1ELb1ELb1EEENS1_21CollectiveEpilogueFwdINS6_IJS8_SA_S9_EEENS6_IJNS7_ILi1EEESI_SI_EEESC_SE_Li256ELb1ELb1ELb1ELb0EEENS1_36VarlenDynamicPersistentTileSchedulerILi128ELi48ELi256ELi256ELb1ELb1ELb0ELb1ELb0ELb1EEEEEEEEEvNT_6ParamsE,@function
        .size           _ZN7cutlass13device_kernelIN5flash19enable_sm80_to_sm89INS1_16FlashAttnFwdSm80INS1_25CollectiveMainloopFwdSm80ILi8ELi1ELb0EN4cute5tupleIJNS5_1CILi128EEENS7_ILi48EEENS7_ILi256EEEEEELi256ENS_10bfloat16_tEfNS_4arch4Sm80ELb0ELb1ELb0ELb1ELb1ELb1ELb1ELb1EEENS1_21CollectiveEpilogueFwdINS6_IJS8_SA_S9_EEENS6_IJNS7_ILi1EEESI_SI_EEESC_SE_Li256ELb1ELb1ELb1ELb0EEENS1_36VarlenDynamicPersistentTileSchedulerILi128ELi48ELi256ELi256ELb1ELb1ELb0ELb1ELb0ELb1EEEEEEEEEvNT_6ParamsE,(.L_x_32 - _ZN7cutlass13device_kernelIN5flash19enable_sm80_to_sm89INS1_16FlashAttnFwdSm80INS1_25CollectiveMainloopFwdSm80ILi8ELi1ELb0EN4cute5tupleIJNS5_1CILi128EEENS7_ILi48EEENS7_ILi256EEEEEELi256ENS_10bfloat16_tEfNS_4arch4Sm80ELb0ELb1ELb0ELb1ELb1ELb1ELb1ELb1EEENS1_21CollectiveEpilogueFwdINS6_IJS8_SA_S9_EEENS6_IJNS7_ILi1EEESI_SI_EEESC_SE_Li256ELb1ELb1ELb1ELb0EEENS1_36VarlenDynamicPersistentTileSchedulerILi128ELi48ELi256ELi256ELb1ELb1ELb0ELb1ELb0ELb1EEEEEEEEEvNT_6ParamsE)
        .other          _ZN7cutlass13device_kernelIN5flash19enable_sm80_to_sm89INS1_16FlashAttnFwdSm80INS1_25CollectiveMainloopFwdSm80ILi8ELi1ELb0EN4cute5tupleIJNS5_1CILi128EEENS7_ILi48EEENS7_ILi256EEEEEELi256ENS_10bfloat16_tEfNS_4arch4Sm80ELb0ELb1ELb0ELb1ELb1ELb1ELb1ELb1EEENS1_21CollectiveEpilogueFwdINS6_IJS8_SA_S9_EEENS6_IJNS7_ILi1EEESI_SI_EEESC_SE_Li256ELb1ELb1ELb1ELb0EEENS1_36VarlenDynamicPersistentTileSchedulerILi128ELi48ELi256ELi256ELb1ELb1ELb0ELb1ELb0ELb1EEEEEEEEEvNT_6ParamsE,@"STO_CUDA_ENTRY STV_DEFAULT"
_ZN7cutlass13device_kernelIN5flash19enable_sm80_to_sm89INS1_16FlashAttnFwdSm80INS1_25CollectiveMainloopFwdSm80ILi8ELi1ELb0EN4cute5tupleIJNS5_1CILi128EEENS7_ILi48EEENS7_ILi256EEEEEELi256ENS_10bfloat16_tEfNS_4arch4Sm80ELb0ELb1ELb0ELb1ELb1ELb1ELb1ELb1EEENS1_21CollectiveEpilogueFwdINS6_IJS8_SA_S9_EEENS6_IJNS7_ILi1EEESI_SI_EEESC_SE_Li256ELb1ELb1ELb1ELb0EEENS1_36VarlenDynamicPersistentTileSchedulerILi128ELi48ELi256ELi256ELb1ELb1ELb0ELb1ELb0ELb1EEEEEEEEEvNT_6ParamsE:
[----:B------:R-:W-:Y:S01]  /*0000*/  LDC R1, c[0x0][0x37c] ;  /* 0x0000df00ff017b82 */ /* 0x000fe20000000800 */
[----:B------:R-:W-:Y:S05]  /*0010*/  EXIT ;  /* 0x000000000000794d */ /* 0x000fea0003800000 */
.L_x_14:
        /* <DEDUP_REMOVED lines=14> */
.L_x_32:


//--------------------- .text._ZN7cutlass13device_kernelIN5flash19enable_sm80_to_sm89INS1_16FlashAttnFwdSm80INS1_25CollectiveMainloopFwdSm80ILi8ELi1ELb0EN4cute5tupleIJNS5_1CILi128EEENS7_ILi96EEENS7_ILi256EEEEEELi256ENS_10bfloat16_tEfNS_4arch4Sm80ELb1ELb0ELb0ELb0ELb1ELb0ELb1ELb1EEENS1_21CollectiveEpilogueFwdINS6_IJS8_SA_S9_EEENS6_IJNS7_ILi1EEESI_SI_EEESC_SE_Li256ELb0ELb1ELb1ELb0EEENS1_30DynamicPersistentTileSchedulerILi256ELi256ELb1ELb1ELb0EEEEEEEEEvNT_6ParamsE --------------------------
	.section	.text._ZN7cutlass13device_kernelIN5flash19enable_sm80_to_sm89INS1_16FlashAttnFwdSm80INS1_25CollectiveMainloopFwdSm80ILi8ELi1ELb0EN4cute5tupleIJNS5_1CILi128EEENS7_ILi96EEENS7_ILi256EEEEEELi256ENS_10bfloat16_tEfNS_4arch4Sm80ELb1ELb0ELb0ELb0ELb1ELb0ELb1ELb1EEENS1_21CollectiveEpilogueFwdINS6_IJS8_SA_S9_EEENS6_IJNS7_ILi1EEESI_SI_EEESC_SE_Li256ELb0ELb1ELb1ELb0EEENS1_30DynamicPersistentTileSchedulerILi256ELi256ELb1ELb1ELb0EEEEEEEEEvNT_6ParamsE,"ax",@progbits
	.align	128
.text._ZN7cutlass13device_kernelIN5flash19enable_sm80_to_sm89INS1_16FlashAttnFwdSm80INS1_25CollectiveMainloopFwdSm80ILi8ELi1ELb0EN4cute5tupleIJNS5_1CILi128EEENS7_ILi96EEENS7_ILi256EEEEEELi256ENS_10bfloat16_tEfNS_4arch4Sm80ELb1ELb0ELb0ELb0ELb1ELb0ELb1ELb1EEENS1_21CollectiveEpilogueFwdINS6_IJS8_SA_S9_EEENS6_IJNS7_ILi1EEESI_SI_EEESC_SE_Li256ELb0ELb1ELb1ELb0EEENS1_30DynamicPersistentTileSchedulerILi256ELi256ELb1ELb1ELb0EEEEEEEEEvNT_6ParamsE:
        .type           _ZN7cutlass13device_kernelIN5flash19enable_sm80_to_sm89INS1_16FlashAttnFwdSm80INS1_25CollectiveMainloopFwdSm80ILi8ELi1ELb0EN4cute5tupleIJNS5_1CILi128EEENS7_ILi96EEENS7_ILi256EEEEEELi256ENS_10bfloat16_tEfNS_4arch4Sm80ELb1ELb0ELb0ELb0ELb1ELb0ELb1ELb1EEENS1_21CollectiveEpilogueFwdINS6_IJS8_SA_S9_EEENS6_IJNS7_ILi1EEESI_SI_EEESC_SE_Li256ELb0ELb1ELb1ELb0EEENS1_30DynamicPersistentTileSchedulerILi256ELi256ELb1ELb1ELb0EEEEEEEEEvNT_6ParamsE,@function
        .size           _ZN7cutlass13device_kernelIN5flash19enable_sm80_to_sm89INS1_16FlashAttnFwdSm80INS1_25CollectiveMainloopFwdSm80ILi8ELi1ELb0EN4cute5tupleIJNS5_1CILi128EEENS7_ILi96EEENS7_ILi256EEEEEELi256ENS_10bfloat16_tEfNS_4arch4Sm80ELb1ELb0ELb0ELb0ELb1ELb0ELb1ELb1EEENS1_21CollectiveEpilogueFwdINS6_IJS8_SA_S9_EEENS6_IJNS7_ILi1EEESI_SI_EEESC_SE_Li256ELb0ELb1ELb1ELb0EEENS1_30DynamicPersistentTileSchedulerILi256ELi256ELb1ELb1ELb0EEEEEEEEEvNT_6ParamsE,(.L_x_33 - _ZN7cutlass13device_kernelIN5flash19enable_sm80_to_sm89INS1_16FlashAttnFwdSm80INS1_25CollectiveMainloopFwdSm80ILi8ELi1ELb0EN4cute5tupleIJNS5_1CILi128EEENS7_ILi96EEENS7_ILi256EEEEEELi256ENS_10bfloat16_tEfNS_4arch4Sm80ELb1ELb0ELb0ELb0ELb1ELb0ELb1ELb1EEENS1_21CollectiveEpilogueFwdINS6_IJS8_SA_S9_EEENS6_IJNS7_ILi1EEESI_SI_EEESC_SE_Li256ELb0ELb1ELb1ELb0EEENS1_30DynamicPersistentTileSchedulerILi256ELi256ELb1ELb1ELb0EEEEEEEEEvNT_6ParamsE)
        .other          _ZN7cutlass13device_kernelIN5flash19enable_sm80_to_sm89INS1_16FlashAttnFwdSm80INS1_25CollectiveMainloopFwdSm80ILi8ELi1ELb0EN4cute5tupleIJNS5_1CILi128EEENS7_ILi96EEENS7_ILi256EEEEEELi256ENS_10bfloat16_tEfNS_4arch4Sm80ELb1ELb0ELb0ELb0ELb1ELb0ELb1ELb1EEENS1_21CollectiveEpilogueFwdINS6_IJS8_SA_S9_EEENS6_IJNS7_ILi1EEESI_SI_EEESC_SE_Li256ELb0ELb1ELb1ELb0EEENS1_30DynamicPersistentTileSchedulerILi256ELi256ELb1ELb1ELb0EEEEEEEEEvNT_6ParamsE,@"STO_CUDA_ENTRY STV_DEFAULT"
_ZN7cutlass13device_kernelIN5flash19enable_sm80_to_sm89INS1_16FlashAttnFwdSm80INS1_25CollectiveMainloopFwdSm80ILi8ELi1ELb0EN4cute5tupleIJNS5_1CILi128EEENS7_ILi96EEENS7_ILi256EEEEEELi256ENS_10bfloat16_tEfNS_4arch4Sm80ELb1ELb0ELb0ELb0ELb1ELb0ELb1ELb1EEENS1_21CollectiveEpilogueFwdINS6_IJS8_SA_S9_EEENS6_IJNS7_ILi1EEESI_SI_EEESC_SE_Li256ELb0ELb1ELb1ELb0EEENS1_30DynamicPersistentTileSchedulerILi256ELi256ELb1ELb1ELb0EEEEEEEEEvNT_6ParamsE:
[----:B------:R-:W-:Y:S01]  /*0000*/  LDC R1, c[0x0][0x37c] ;  /* 0x0000df00ff017b82 */ /* 0x000fe20000000800 */
[----:B------:R-:W-:Y:S05]  /*0010*/  EXIT ;  /* 0x000000000000794d */ /* 0x000fea0003800000 */
.L_x_15:
        /* <DEDUP_REMOVED lines=14> */
.L_x_33:


//--------------------- .text._ZN7cutlass13device_kernelIN5flash19enable_sm80_to_sm89INS1_16FlashAttnFwdSm80INS1_25CollectiveMainloopFwdSm80ILi8ELi1ELb0EN4cute5tupleIJNS5_1CILi128EEENS7_ILi64EEENS7_ILi256EEEEEELi256ENS_10bfloat16_tEfNS_4arch4Sm80ELb1ELb0ELb0ELb1ELb1ELb0ELb1ELb1EEENS1_21CollectiveEpilogueFwdINS6_IJS8_SA_S9_EEENS6_IJNS7_ILi1EEESI_SI_EEESC_SE_Li256ELb1ELb1ELb1ELb0EEENS1_36VarlenDynamicPersistentTileSchedulerILi128ELi64ELi256ELi256ELb1ELb1ELb0ELb1ELb1ELb1EEEEEEEEEvNT_6ParamsE --------------------------
	.section	.text._ZN7cutlass13device_kernelIN5flash19enable_sm80_to_sm89INS1_16FlashAttnFwdSm80INS1_25CollectiveMainloopFwdSm80ILi8ELi1ELb0EN4cute5tupleIJNS5_1CILi128EEENS7_ILi64EEENS7_ILi256EEEEEELi256ENS_10bfloat16_tEfNS_4arch4Sm80ELb1ELb0ELb0ELb1ELb1ELb0ELb1ELb1EEENS1_21CollectiveEpilogueFwdINS6_IJS8_SA_S9_EEENS6_IJNS7_ILi1EEESI_SI_EEESC_SE_Li256ELb1ELb1ELb1ELb0EEENS1_36VarlenDynamicPersistentTileSchedulerILi128ELi64ELi256ELi256ELb1ELb1ELb0ELb1ELb1ELb1EEEEEEEEEvNT_6ParamsE,"ax",@progbits
	.align	128
.text._ZN7cutlass13device_kernelIN5flash19enable_sm80_to_sm89INS1_16FlashAttnFwdSm80INS1_25CollectiveMainloopFwdSm80ILi8ELi1ELb0EN4cute5tupleIJNS5_1CILi128EEENS7_ILi64EEENS7_ILi256EEEEEELi256ENS_10bfloat16_tEfNS_4arch4Sm80ELb1ELb0ELb0ELb1ELb1ELb0ELb1ELb1EEENS1_21CollectiveEpilogueFwdINS6_IJS8_SA_S9_EEENS6_IJNS7_ILi1EEESI_SI_EEESC_SE_Li256ELb1ELb1ELb1ELb0EEENS1_36VarlenDynamicPersistentTileSchedulerILi128ELi64ELi256ELi256ELb1ELb1ELb0ELb1ELb1ELb1EEEEEEEEEvNT_6ParamsE:
        .type           _ZN7cutlass13device_kernelIN5flash19enable_sm80_to_sm89INS1_16FlashAttnFwdSm80INS1_25CollectiveMainloopFwdSm80ILi8ELi1ELb0EN4cute5tupleIJNS5_1CILi128EEENS7_ILi64EEENS7_ILi256EEEEEELi256ENS_10bfloat16_tEfNS_4arch4Sm80ELb1ELb0ELb0ELb1ELb1ELb0ELb1ELb1EEENS1_21CollectiveEpilogueFwdINS6_IJS8_SA_S9_EEENS6_IJNS7_ILi1EEESI_SI_EEESC_SE_Li256ELb1ELb1ELb1ELb0EEENS1_36VarlenDynamicPersistentTileSchedulerILi128ELi64ELi256ELi256ELb1ELb1ELb0ELb1ELb1ELb1EEEEEEEEEvNT_6ParamsE,@function
        .size           _ZN7cutlass13device_kernelIN5flash19enable_sm80_to_sm89INS1_16FlashAttnFwdSm80INS1_25CollectiveMainloopFwdSm80ILi8ELi1ELb0EN4cute5tupleIJNS5_1CILi128EEENS7_ILi64EEENS7_ILi256EEEEEELi256ENS_10bfloat16_tEfNS_4arch4Sm80ELb1ELb0ELb0ELb1ELb1ELb0ELb1ELb1EEENS1_21CollectiveEpilogueFwdINS6_IJS8_SA_S9_EEENS6_IJNS7_ILi1EEESI_SI_EEESC_SE_Li256ELb1ELb1ELb1ELb0EEENS1_36VarlenDynamicPersistentTileSchedulerILi128ELi64ELi256ELi256ELb1ELb1ELb0ELb1ELb1ELb1EEEEEEEEEvNT_6ParamsE,(.L_x_34 - _ZN7cutlass13device_kernelIN5flash19enable_sm80_to_sm89INS1_16FlashAttnFwdSm80INS1_25CollectiveMainloopFwdSm80ILi8ELi1ELb0EN4cute5tupleIJNS5_1CILi128EEENS7_ILi64EEENS7_ILi256EEEEEELi256ENS_10bfloat16_tEfNS_4arch4Sm80ELb1ELb0ELb0ELb1ELb1ELb0ELb1ELb1EEENS1_21CollectiveEpilogueFwdINS6_IJS8_SA_S9_EEENS6_IJNS7_ILi1EEESI_SI_EEESC_SE_Li256ELb1ELb1ELb1ELb0EEENS1_36VarlenDynamicPersistentTileSchedulerILi128ELi64ELi256ELi256ELb1ELb1ELb0ELb1ELb1ELb1EEEEEEEEEvNT_6ParamsE)
        .other          _ZN7cutlass13device_kernelIN5flash19enable_sm80_to_sm89INS1_16FlashAttnFwdSm80INS1_25CollectiveMainloopFwdSm80ILi8ELi1ELb0EN4cute5tupleIJNS5_1CILi128EEENS7_ILi64EEENS7_ILi256EEEEEELi256ENS_10bfloat16_tEfNS_4arch4Sm80ELb1ELb0ELb0ELb1ELb1ELb0ELb1ELb1EEENS1_21CollectiveEpilogueFwdINS6_IJS8_SA_S9_EEENS6_IJNS7_ILi1EEESI_SI_EEESC_SE_Li256ELb1ELb1ELb1ELb0EEENS1_36VarlenDynamicPersistentTileSchedulerILi128ELi64ELi256ELi256ELb1ELb1ELb0ELb1ELb1ELb1EEEEEEEEEvNT_6ParamsE,@"STO_CUDA_ENTRY STV_DEFAULT"
_ZN7cutlass13device_kernelIN5flash19enable_sm80_to_sm89INS1_16FlashAttnFwdSm80INS1_25CollectiveMainloopFwdSm80ILi8ELi1ELb0EN4cute5tupleIJNS5_1CILi128EEENS7_ILi64EEENS7_ILi256EEEEEELi256ENS_10bfloat16_tEfNS_4arch4Sm80ELb1ELb0ELb0ELb1ELb1ELb0ELb1ELb1EEENS1_21CollectiveEpilogueFwdINS6_IJS8_SA_S9_EEENS6_IJNS7_ILi1EEESI_SI_EEESC_SE_Li256ELb1ELb1ELb1ELb0EEENS1_36VarlenDynamicPersistentTileSchedulerILi128ELi64ELi256ELi256ELb1ELb1ELb0ELb1ELb1ELb1EEEEEEEEEvNT_6ParamsE:
[----:B------:R-:W-:Y:S01]  /*0000*/  LDC R1, c[0x0][0x37c] ;  /* 0x0000df00ff017b82 */ /* 0x000fe20000000800 */
[----:B------:R-:W-:Y:S05]  /*0010*/  EXIT ;  /* 0x000000000000794d */ /* 0x000fea0003800000 */
.L_x_16:
        /* <DEDUP_REMOVED lines=14> */
.L_x_34:


//--------------------- .text._ZN7cutlass13device_kernelIN5flash19enable_sm80_to_sm89INS1_16FlashAttnFwdSm80INS1_25CollectiveMainloopFwdSm80ILi8ELi1ELb0EN4cute5tupleIJNS5_1CILi128EEENS7_ILi48EEENS7_ILi256EEEEEELi256ENS_10bfloat16_tEfNS_4arch4Sm80ELb1ELb0ELb0ELb1ELb1ELb1ELb1ELb1EEENS1_21CollectiveEpilogueFwdINS6_IJS8_SA_S9_EEENS6_IJNS7_ILi1EEESI_SI_EEESC_SE_Li256ELb1ELb1ELb1ELb0EEENS1_36VarlenDynamicPersistentTileSchedulerILi128ELi48ELi256ELi256ELb1ELb1ELb0ELb1ELb1ELb1EEEEEEEEEvNT_6ParamsE --------------------------
	.section	.text._ZN7cutlass13device_kernelIN5flash19enable_sm80_to_sm89INS1_16FlashAttnFwdSm80INS1_25CollectiveMainloopFwdSm80ILi8ELi1ELb0EN4cute5tupleIJNS5_1CILi128EEENS7_ILi48EEENS7_ILi256EEEEEELi256ENS_10bfloat16_tEfNS_4arch4Sm80ELb1ELb0ELb0ELb1ELb1ELb1ELb1ELb1EEENS1_21CollectiveEpilogueFwdINS6_IJS8_SA_S9_EEENS6_IJNS7_ILi1EEESI_SI_EEESC_SE_Li256ELb1ELb1ELb1ELb0EEENS1_36VarlenDynamicPersistentTileSchedulerILi128ELi48ELi256ELi256ELb1ELb1ELb0ELb1ELb1ELb1EEEEEEEEEvNT_6ParamsE,"ax",@progbits
	.align	128
.text._ZN7cutlass13device_kernelIN5flash19enable_sm80_to_sm89INS1_16FlashAttnFwdSm80INS1_25CollectiveMainloopFwdSm80ILi8ELi1ELb0EN4cute5tupleIJNS5_1CILi128EEENS7_ILi48EEENS7_ILi256EEEEEELi256ENS_10bfloat16_tEfNS_4arch4Sm80ELb1ELb0ELb0ELb1ELb1ELb1ELb1ELb1EEENS1_21CollectiveEpilogueFwdINS6_IJS8_SA_S9_EEENS6_IJNS7_ILi1EEESI_SI_EEESC_SE_Li256ELb1ELb1ELb1ELb0EEENS1_36VarlenDynamicPersistentTileSchedulerILi128ELi48ELi256ELi256ELb1ELb1ELb0ELb1ELb1ELb1EEEEEEEEEvNT_6ParamsE:
        .type           _ZN7cutlass13device_kernelIN5flash19enable_sm80_to_sm89INS1_16FlashAttnFwdSm80INS1_25CollectiveMainloopFwdSm80ILi8ELi1ELb0EN4cute5tupleIJNS5_1CILi128EEENS7_ILi48EEENS7_ILi256EEEEEELi256ENS_10bfloat16_tEfNS_4arch4Sm80ELb1ELb0ELb0ELb1ELb1ELb1ELb1ELb1EEENS1_21CollectiveEpilogueFwdINS6_IJS8_SA_S9_EEENS6_IJNS7_ILi1EEESI_SI_EEESC_SE_Li256ELb1ELb1ELb1ELb0EEENS1_36VarlenDynamicPersistentTileSchedulerILi128ELi48ELi256ELi256ELb1ELb1ELb0ELb1ELb1ELb1EEEEEEEEEvNT_6ParamsE,@function
        .size           _ZN7cutlass13device_kernelIN5flash19enable_sm80_to_sm89INS1_16FlashAttnFwdSm80INS1_25CollectiveMainloopFwdSm80ILi8ELi1ELb0EN4cute5tupleIJNS5_1CILi128EEENS7_ILi48EEENS7_ILi256EEEEEELi256ENS_10bfloat16_tEfNS_4arch4Sm80ELb1ELb0ELb0ELb1ELb1ELb1ELb1ELb1EEENS1_21CollectiveEpilogueFwdINS6_IJS8_SA_S9_EEENS6_IJNS7_ILi1EEESI_SI_EEESC_SE_Li256ELb1ELb1ELb1ELb0EEENS1_36VarlenDynamicPersistentTileSchedulerILi128ELi48ELi256ELi256ELb1ELb1ELb0ELb1ELb1ELb1EEEEEEEEEvNT_6ParamsE,(.L_x_35 - _ZN7cutlass13device_kernelIN5flash19enable_sm80_to_sm89INS1_16FlashAttnFwdSm80INS1_25CollectiveMainloopFwdSm80ILi8ELi1ELb0EN4cute5tupleIJNS5_1CILi128EEENS7_ILi48EEENS7_ILi256EEEEEELi256ENS_10bfloat16_tEfNS_4arch4Sm80ELb1ELb0ELb0ELb1ELb1ELb1ELb1ELb1EEENS1_21CollectiveEpilogueFwdINS6_IJS8_SA_S9_EEENS6_IJNS7_ILi1EEESI_SI_EEESC_SE_Li256ELb1ELb1ELb1ELb0EEENS1_36VarlenDynamicPersistentTileSchedulerILi128ELi48ELi256ELi256ELb1ELb1ELb0ELb1ELb1ELb1EEEEEEEEEvNT_6ParamsE)
        .other          _ZN7cutlass13device_kernelIN5flash19enable_sm80_to_sm89INS1_16FlashAttnFwdSm80INS1_25CollectiveMainloopFwdSm80ILi8ELi1ELb0EN4cute5tupleIJNS5_1CILi128EEENS7_ILi48EEENS7_ILi256EEEEEELi256ENS_10bfloat16_tEfNS_4arch4Sm80ELb1ELb0ELb0ELb1ELb1ELb1ELb1ELb1EEENS1_21CollectiveEpilogueFwdINS6_IJS8_SA_S9_EEENS6_IJNS7_ILi1EEESI_SI_EEESC_SE_Li256ELb1ELb1ELb1ELb0EEENS1_36VarlenDynamicPersistentTileSchedulerILi128ELi48ELi256ELi256ELb1ELb1ELb0ELb1ELb1ELb1EEEEEEEEEvNT_6ParamsE,@"STO_CUDA_ENTRY STV_DEFAULT"
_ZN7cutlass13device_kernelIN5flash19enable_sm80_to_sm89INS1_16FlashAttnFwdSm80INS1_25CollectiveMainloopFwdSm80ILi8ELi1ELb0EN4cute5tupleIJNS5_1CILi128EEENS7_ILi48EEENS7_ILi256EEEEEELi256ENS_10bfloat16_tEfNS_4arch4Sm80ELb1ELb0ELb0ELb1ELb1ELb1ELb1ELb1EEENS1_21CollectiveEpilogueFwdINS6_IJS8_SA_S9_EEENS6_IJNS7_ILi1EEESI_SI_EEESC_SE_Li256ELb1ELb1ELb1ELb0EEENS1_36VarlenDynamicPersistentTileSchedulerILi128ELi48ELi256ELi256ELb1ELb1ELb0ELb1ELb1ELb1EEEEEEEEEvNT_6ParamsE:
[----:B------:R-:W-:Y:S01]  /*0000*/  LDC R1, c[0x0][0x37c] ;  /* 0x0000df00ff017b82 */ /* 0x000fe20000000800 */
[----:B------:R-:W-:Y:S05]  /*0010*/  EXIT ;  /* 0x000000000000794d */ /* 0x000fea0003800000 */
.L_x_17:
        /* <DEDUP_REMOVED lines=14> */
.L_x_35:


//--------------------- .nv.shared.reserved.0     --------------------------
	.section	.nv.shared.reserved.0,"aw",@nobits
	.weak		__nv_reservedSMEM_offset_0_alias
	.size		__nv_reservedSMEM_offset_0_alias, 0, 64
	.other		__nv_reservedSMEM_offset_0_alias,@"STO_CUDA_RESERVED_SHARED STV_DEFAULT"
__nv_reservedSMEM_offset_0_alias:
	.zero		0
	.zero		64


//--------------------- .nv.global                --------------------------
	.section	.nv.global,"aw",@nobits
.nv.global:
	.type		_ZN78_INTERNAL_fb80f8da_42_flash_fwd_hdim256_bf16_paged_split_sm80_cu_49158569_33264cute1_E,@object
	.size		_ZN78_INTERNAL_fb80f8da_42_flash_fwd_hdim256_bf16_paged_split_sm80_cu_49158569_33264cute1_E,(_ZN78_INTERNAL_fb80f8da_42_flash_fwd_hdim256_bf16_paged_split_sm80_cu_49158569_33264cuda3std3__45__cpo6cbeginE - _ZN78_INTERNAL_fb80f8da_42_flash_fwd_hdim256_bf16_paged_split_sm80_cu_49158569_33264cute1_E)
_ZN78_INTERNAL_fb80f8da_42_flash_fwd_hdim256_bf16_paged_split_sm80_cu_49158569_33264cute1_E:
	.zero		1
	.type		_ZN78_INTERNAL_fb80f8da_42_flash_fwd_hdim256_bf16_paged_split_sm80_cu_49158569_33264cuda3std3__45__cpo6cbeginE,@object
	.size		_ZN78_INTERNAL_fb80f8da_42_flash_fwd_hdim256_bf16_paged_split_sm80_cu_49158569_33264cuda3std3__45__cpo6cbeginE,(_ZN78_INTERNAL_fb80f8da_42_flash_fwd_hdim256_bf16_paged_split_sm80_cu_49158569_33264cuda3std3__48in_placeE - _ZN78_INTERNAL_fb80f8da_42_flash_fwd_hdim256_bf16_paged_split_sm80_cu_49158569_33264cuda3std3__45__cpo6cbeginE)
_ZN78_INTERNAL_fb80f8da_42_flash_fwd_hdim256_bf16_paged_split_sm80_cu_49158569_33264cuda3std3__45__cpo6cbeginE:
	.zero		1
	.type		_ZN78_INTERNAL_fb80f8da_42_flash_fwd_hdim256_bf16_paged_split_sm80_cu_49158569_33264cuda3std3__48in_placeE,@object
	.size		_ZN78_INTERNAL_fb80f8da_42_flash_fwd_hdim256_bf16_paged_split_sm80_cu_49158569_33264cuda3std3__48in_placeE,(_ZN78_INTERNAL_fb80f8da_42_flash_fwd_hdim256_bf16_paged_split_sm80_cu_49158569_33264cuda3std6ranges3__45__cpo9iter_moveE - _ZN78_INTERNAL_fb80f8da_42_flash_fwd_hdim256_bf16_paged_split_sm80_cu_49158569_33264cuda3std3__48in_placeE)
_ZN78_INTERNAL_fb80f8da_42_flash_fwd_hdim256_bf16_paged_split_sm80_cu_49158569_33264cuda3std3__48in_placeE:
	.zero		1
	.type		_ZN78_INTERNAL_fb80f8da_42_flash_fwd_hdim256_bf16_paged_split_sm80_cu_49158569_33264cuda3std6ranges3__45__cpo9iter_moveE,@object
	.size		_ZN78_INTERNAL_fb80f8da_42_flash_fwd_hdim256_bf16_paged_split_sm80_cu_49158569_33264cuda3std6ranges3__45__cpo9iter_moveE,(_ZN78_INTERNAL_fb80f8da_42_flash_fwd_hdim256_bf16_paged_split_sm80_cu_49158569_33264cuda3std3__45__cpo5beginE - _ZN78_INTERNAL_fb80f8da_42_flash_fwd_hdim256_bf16_paged_split_sm80_cu_49158569_33264cuda3std6ranges3__45__cpo9iter_moveE)
_ZN78_INTERNAL_fb80f8da_42_flash_fwd_hdim256_bf16_paged_split_sm80_cu_49158569_33264cuda3std6ranges3__45__cpo9iter_moveE:
	.zero		1
	.type		_ZN78_INTERNAL_fb80f8da_42_flash_fwd_hdim256_bf16_paged_split_sm80_cu_49158569_33264cuda3std3__45__cpo5beginE,@object
	.size		_ZN78_INTERNAL_fb80f8da_42_flash_fwd_hdim256_bf16_paged_split_sm80_cu_49158569_33264cuda3std3__45__cpo5beginE,(_ZN78_INTERNAL_fb80f8da_42_flash_fwd_hdim256_bf16_paged_split_sm80_cu_49158569_33264cuda3std3__480_GLOBAL__N__fb80f8da_42_flash_fwd_hdim256_bf16_paged_split_sm80_cu_49158569_33266ignoreE - _ZN78_INTERNAL_fb80f8da_42_flash_fwd_hdim256_bf16_paged_split_sm80_cu_49158569_33264cuda3std3__45__cpo5beginE)
_ZN78_INTERNAL_fb80f8da_42_flash_fwd_hdim256_bf16_paged_split_sm80_cu_49158569_33264cuda3std3__45__cpo5beginE:
	.zero		1
	.type		_ZN78_INTERNAL_fb80f8da_42_flash_fwd_hdim256_bf16_paged_split_sm80_cu_49158569_33264cuda3std3__480_GLOBAL__N__fb80f8da_42_flash_fwd_hdim256_bf16_paged_split_sm80_cu_49158569_33266ignoreE,@object
	.size		_ZN78_INTERNAL_fb80f8da_42_flash_fwd_hdim256_bf16_paged_split_sm80_cu_49158569_33264cuda3std3__480_GLOBAL__N__fb80f8da_42_flash_fwd_hdim256_bf16_paged_split_sm80_cu_49158569_33266ignoreE,(_ZN78_INTERNAL_fb80f8da_42_flash_fwd_hdim256_bf16_paged_split_sm80_cu_49158569_33264cute7productE - _ZN78_INTERNAL_fb80f8da_42_flash_fwd_hdim256_bf16_paged_split_sm80_cu_49158569_33264cuda3std3__480_GLOBAL__N__fb80f8da_42_flash_fwd_hdim256_bf16_paged_split_sm80_cu_49158569_33266ignoreE)
_ZN78_INTERNAL_fb80f8da_42_flash_fwd_hdim256_bf16_paged_split_sm80_cu_49158569_33264cuda3std3__480_GLOBAL__N__fb80f8da_42_flash_fwd_hdim256_bf16_paged_split_sm80_cu_49158569_33266ignoreE:
	.zero		1
	.type		_ZN78_INTERNAL_fb80f8da_42_flash_fwd_hdim256_bf16_paged_split_sm80_cu_49158569_33264cute7productE,@object
	.size		_ZN78_INTERNAL_fb80f8da_42_flash_fwd_hdim256_bf16_paged_split_sm80_cu_49158569_33264cute7productE,(_ZN78_INTERNAL_fb80f8da_42_flash_fwd_hdim256_bf16_paged_split_sm80_cu_49158569_33264cuda3std3__45__cpo3endE - _ZN78_INTERNAL_fb80f8da_42_flash_fwd_hdim256_bf16_paged_split_sm80_cu_49158569_33264cute7productE)
_ZN78_INTERNAL_fb80f8da_42_flash_fwd_hdim256_bf16_paged_split_sm80_cu_49158569_33264cute7productE:
	.zero		1
	.type		_ZN78_INTERNAL_fb80f8da_42_flash_fwd_hdim256_bf16_paged_split_sm80_cu_49158569_33264cuda3std3__45__cpo3endE,@object
	.size		_ZN78_INTERNAL_fb80f8da_42_flash_fwd_hdim256_bf16_paged_split_sm80_cu_49158569_33264cuda3std3__45__cpo3endE,(_ZN78_INTERNAL_fb80f8da_42_flash_fwd_hdim256_bf16_paged_split_sm80_cu_49158569_33264cuda3std3__419piecewise_constructE - _ZN78_INTERNAL_fb80f8da_42_flash_fwd_hdim256_bf16_paged_split_sm80_cu_49158569_33264cuda3std3__45__cpo3endE)
_ZN78_INTERNAL_fb80f8da_42_flash_fwd_hdim256_bf16_paged_split_sm80_cu_49158569_33264cuda3std3__45__cpo3endE:
	.zero		1
	.type		_ZN78_INTERNAL_fb80f8da_42_flash_fwd_hdim256_bf16_paged_split_sm80_cu_49158569_33264cuda3std3__419piecewise_constructE,@object
	.size		_ZN78_INTERNAL_fb80f8da_42_flash_fwd_hdim256_bf16_paged_split_sm80_cu_49158569_33264cuda3std3__419piecewise_constructE,(_ZN78_INTERNAL_fb80f8da_42_flash_fwd_hdim256_bf16_paged_split_sm80_cu_49158569_33264cuda3std3__45__cpo4cendE - _ZN78_INTERNAL_fb80f8da_42_flash_fwd_hdim256_bf16_paged_split_sm80_cu_49158569_33264cuda3std3__419piecewise_constructE)
_ZN78_INTERNAL_fb80f8da_42_flash_fwd_hdim256_bf16_paged_split_sm80_cu_49158569_33264cuda3std3__419piecewise_constructE:
	.zero		1
	.type		_ZN78_INTERNAL_fb80f8da_42_flash_fwd_hdim256_bf16_paged_split_sm80_cu_49158569_33264cuda3std3__45__cpo4cendE,@object
	.size		_ZN78_INTERNAL_fb80f8da_42_flash_fwd_hdim256_bf16_paged_split_sm80_cu_49158569_33264cuda3std3__45__cpo4cendE,(_ZN78_INTERNAL_fb80f8da_42_flash_fwd_hdim256_bf16_paged_split_sm80_cu_49158569_33264cuda3std6ranges3__45__cpo4swapE - _ZN78_INTERNAL_fb80f8da_42_flash_fwd_hdim256_bf16_paged_split_sm80_cu_49158569_33264cuda3std3__45__cpo4cendE)
_ZN78_INTERNAL_fb80f8da_42_flash_fwd_hdim256_bf16_paged_split_sm80_cu_49158569_33264cuda3std3__45__cpo4cendE:
	.zero		1
	.type		_ZN78_INTERNAL_fb80f8da_42_flash_fwd_hdim256_bf16_paged_split_sm80_cu_49158569_33264cuda3std6ranges3__45__cpo4swapE,@object
	.size		_ZN78_INTERNAL_fb80f8da_42_flash_fwd_hdim256_bf16_paged_split_sm80_cu_49158569_33264cuda3std6ranges3__45__cpo4swapE,(.L_7 - _ZN78_INTERNAL_fb80f8da_42_flash_fwd_hdim256_bf16_paged_split_sm80_cu_49158569_33264cuda3std6ranges3__45__cpo4swapE)
_ZN78_INTERNAL_fb80f8da_42_flash_fwd_hdim256_bf16_paged_split_sm80_cu_49158569_33264cuda3std6ranges3__45__cpo4swapE:
	.zero		1
.L_7:


//--------------------- .nv.constant0._ZN7cutlass13device_kernelIN5flash19enable_sm80_to_sm89INS1_16FlashAttnFwdSm80INS1_25CollectiveMainloopFwdSm80ILi8ELi1ELb1EN4cute5tupleIJNS5_1CILi128EEENS7_ILi64EEENS7_ILi256EEEEEELi256ENS_10bfloat16_tEfNS_4arch4Sm80ELb0ELb0ELb0ELb0ELb1ELb0ELb1ELb1EEENS1_21CollectiveEpilogueFwdINS6_IJS8_SA_S9_EEENS6_IJNS7_ILi1EEESI_SI_EEESC_SE_Li256ELb0ELb1ELb1ELb0EEENS1_19SingleTileSchedulerILb0ELb1ELb1ELi128EEEEEEEEEvNT_6ParamsE --------------------------
	.section	.nv.constant0._ZN7cutlass13device_kernelIN5flash19enable_sm80_to_sm89INS1_16FlashAttnFwdSm80INS1_25CollectiveMainloopFwdSm80ILi8ELi1ELb1EN4cute5tupleIJNS5_1CILi128EEENS7_ILi64EEENS7_ILi256EEEEEELi256ENS_10bfloat16_tEfNS_4arch4Sm80ELb0ELb0ELb0ELb0ELb1ELb0ELb1ELb1EEENS1_21CollectiveEpilogueFwdINS6_IJS8_SA_S9_EEENS6_IJNS7_ILi1EEESI_SI_EEESC_SE_Li256ELb0ELb1ELb1ELb0EEENS1_19SingleTileSchedulerILb0ELb1ELb1ELi128EEEEEEEEEvNT_6ParamsE,"a",@progbits
	.sectionflags	@""
	.align	4
.nv.constant0._ZN7cutlass13device_kernelIN5flash19enable_sm80_to_sm89INS1_16FlashAttnFwdSm80INS1_25CollectiveMainloopFwdSm80ILi8ELi1ELb1EN4cute5tupleIJNS5_1CILi128EEENS7_ILi64EEENS7_ILi256EEEEEELi256ENS_10bfloat16_tEfNS_4arch4Sm80ELb0ELb0ELb0ELb0ELb1ELb0ELb1ELb1EEENS1_21CollectiveEpilogueFwdINS6_IJS8_SA_S9_EEENS6_IJNS7_ILi1EEESI_SI_EEESC_SE_Li256ELb0ELb1ELb1ELb0EEENS1_19SingleTileSchedulerILb0ELb1ELb1ELi128EEEEEEEEEvNT_6ParamsE:
	.zero		1944


//--------------------- .nv.constant0._ZN7cutlass13device_kernelIN5flash19enable_sm80_to_sm89INS1_16FlashAttnFwdSm80INS1_25CollectiveMainloopFwdSm80ILi8ELi1ELb1EN4cute5tupleIJNS5_1CILi128EEENS7_ILi48EEENS7_ILi256EEEEEELi256ENS_10bfloat16_tEfNS_4arch4Sm80ELb0ELb0ELb0ELb1ELb1ELb0ELb1ELb1EEENS1_21CollectiveEpilogueFwdINS6_IJS8_SA_S9_EEENS6_IJNS7_ILi1EEESI_SI_EEESC_SE_Li256ELb1ELb1ELb1ELb0EEENS1_36VarlenDynamicPersistentTileSchedulerILi128ELi48ELi256ELi256ELb1ELb1ELb0ELb0ELb1ELb1EEEEEEEEEvNT_6ParamsE --------------------------
	.section	.nv.constant0._ZN7cutlass13device_kernelIN5flash19enable_sm80_to_sm89INS1_16FlashAttnFwdSm80INS1_25CollectiveMainloopFwdSm80ILi8ELi1ELb1EN4cute5tupleIJNS5_1CILi128EEENS7_ILi48EEENS7_ILi256EEEEEELi256ENS_10bfloat16_tEfNS_4arch4Sm80ELb0ELb0ELb0ELb1ELb1ELb0ELb1ELb1EEENS1_21CollectiveEpilogueFwdINS6_IJS8_SA_S9_EEENS6_IJNS7_ILi1EEESI_SI_EEESC_SE_Li256ELb1ELb1ELb1ELb0EEENS1_36VarlenDynamicPersistentTileSchedulerILi128ELi48ELi256ELi256ELb1ELb1ELb0ELb0ELb1ELb1EEEEEEEEEvNT_6ParamsE,"a",@progbits
	.sectionflags	@""
	.align	4
.nv.constant0._ZN7cutlass13device_kernelIN5flash19enable_sm80_to_sm89INS1_16FlashAttnFwdSm80INS1_25CollectiveMainloopFwdSm80ILi8ELi1ELb1EN4cute5tupleIJNS5_1CILi128EEENS7_ILi48EEENS7_ILi256EEEEEELi256ENS_10bfloat16_tEfNS_4arch4Sm80ELb0ELb0ELb0ELb1ELb1ELb0ELb1ELb1EEENS1_21CollectiveEpilogueFwdINS6_IJS8_SA_S9_EEENS6_IJNS7_ILi1EEESI_SI_EEESC_SE_Li256ELb1ELb1ELb1ELb0EEENS1_36VarlenDynamicPersistentTileSchedulerILi128ELi48ELi256ELi256ELb1ELb1ELb0ELb0ELb1ELb1EEEEEEEEEvNT_6ParamsE:
	.zero		1976


//--------------------- .nv.constant0._ZN7cutlass13device_kernelIN5flash19enable_sm80_to_sm89INS1_16FlashAttnFwdSm80INS1_25CollectiveMainloopFwdSm80ILi8ELi1ELb0EN4cute5tupleIJNS5_1CILi128EEENS7_ILi32EEENS7_ILi256EEEEEELi256ENS_10bfloat16_tEfNS_4arch4Sm80ELb0ELb0ELb0ELb1ELb1ELb1ELb1ELb1EEENS1_21CollectiveEpilogueFwdINS6_IJS8_SA_S9_EEENS6_IJNS7_ILi1EEESI_SI_EEESC_SE_Li256ELb1ELb1ELb1ELb0EEENS1_36VarlenDynamicPersistentTileSchedulerILi128ELi32ELi256ELi256ELb1ELb1ELb0ELb0ELb1ELb1EEEEEEEEEvNT_6ParamsE --------------------------
	.section	.nv.constant0._ZN7cutlass13device_kernelIN5flash19enable_sm80_to_sm89INS1_16FlashAttnFwdSm80INS1_25CollectiveMainloopFwdSm80ILi8ELi1ELb0EN4cute5tupleIJNS5_1CILi128EEENS7_ILi32EEENS7_ILi256EEEEEELi256ENS_10bfloat16_tEfNS_4arch4Sm80ELb0ELb0ELb0ELb1ELb1ELb1ELb1ELb1EEENS1_21CollectiveEpilogueFwdINS6_IJS8_SA_S9_EEENS6_IJNS7_ILi1EEESI_SI_EEESC_SE_Li256ELb1ELb1ELb1ELb0EEENS1_36VarlenDynamicPersistentTileSchedulerILi128ELi32ELi256ELi256ELb1ELb1ELb0ELb0ELb1ELb1EEEEEEEEEvNT_6ParamsE,"a",@progbits
	.sectionflags	@""
	.align	4
.nv.constant0._ZN7cutlass13device_kernelIN5flash19enable_sm80_to_sm89INS1_16FlashAttnFwdSm80INS1_25CollectiveMainloopFwdSm80ILi8ELi1ELb0EN4cute5tupleIJNS5_1CILi128EEENS7_ILi32EEENS7_ILi256EEEEEELi256ENS_10bfloat16_tEfNS_4arch4Sm80ELb0ELb0ELb0ELb1ELb1ELb1ELb1ELb1EEENS1_21CollectiveEpilogueFwdINS6_IJS8_SA_S9_EEENS6_IJNS7_ILi1EEESI_SI_EEESC_SE_Li256ELb1ELb1ELb1ELb0EEENS1_36VarlenDynamicPersistentTileSchedulerILi128ELi32ELi256ELi256ELb1ELb1ELb0ELb0ELb1ELb1EEEEEEEEEvNT_6ParamsE:
	.zero		1976


//--------------------- .nv.constant0._ZN7cutlass13device_kernelIN5flash19enable_sm80_to_sm89INS1_16FlashAttnFwdSm80INS1_25CollectiveMainloopFwdSm80ILi8ELi1ELb1EN4cute5tupleIJNS5_1CILi128EEENS7_ILi48EEENS7_ILi256EEEEEELi256ENS_10bfloat16_tEfNS_4arch4Sm80ELb0ELb1ELb0ELb0ELb1ELb0ELb1ELb1EEENS1_21CollectiveEpilogueFwdINS6_IJS8_SA_S9_EEENS6_IJNS7_ILi1EEESI_SI_EEESC_SE_Li256ELb0ELb1ELb1ELb0EEENS1_19SingleTileSchedulerILb0ELb1ELb1ELi128EEEEEEEEEvNT_6ParamsE --------------------------
	.section	.nv.constant0._ZN7cutlass13device_kernelIN5flash19enable_sm80_to_sm89INS1_16FlashAttnFwdSm80INS1_25CollectiveMainloopFwdSm80ILi8ELi1ELb1EN4cute5tupleIJNS5_1CILi128EEENS7_ILi48EEENS7_ILi256EEEEEELi256ENS_10bfloat16_tEfNS_4arch4Sm80ELb0ELb1ELb0ELb0ELb1ELb0ELb1ELb1EEENS1_21CollectiveEpilogueFwdINS6_IJS8_SA_S9_EEENS6_IJNS7_ILi1EEESI_SI_EEESC_SE_Li256ELb0ELb1ELb1ELb0EEENS1_19SingleTileSchedulerILb0ELb1ELb1ELi128EEEEEEEEEvNT_6ParamsE,"a",@progbits
	.sectionflags	@""
	.align	4
.nv.constant0._ZN7cutlass13device_kernelIN5flash19enable_sm80_to_sm89INS1_16FlashAttnFwdSm80INS1_25CollectiveMainloopFwdSm80ILi8ELi1ELb1EN4cute5tupleIJNS5_1CILi128EEENS7_ILi48EEENS7_ILi256EEEEEELi256ENS_10bfloat16_tEfNS_4arch4Sm80ELb0ELb1ELb0ELb0ELb1ELb0ELb1ELb1EEENS1_21CollectiveEpilogueFwdINS6_IJS8_SA_S9_EEENS6_IJNS7_ILi1EEESI_SI_EEESC_SE_Li256ELb0ELb1ELb1ELb0EEENS1_19SingleTileSchedulerILb0ELb1ELb1ELi128EEEEEEEEEvNT_6ParamsE:
	.zero		1944


//--------------------- .nv.constant0._ZN7cutlass13device_kernelIN5flash19enable_sm80_to_sm89INS1_16FlashAttnFwdSm80INS1_25CollectiveMainloopFwdSm80ILi8ELi1ELb1EN4cute5tupleIJNS5_1CILi128EEENS7_ILi48EEENS7_ILi256EEEEEELi256ENS_10bfloat16_tEfNS_4arch4Sm80ELb0ELb1ELb0ELb1ELb1ELb0ELb1ELb1EEENS1_21CollectiveEpilogueFwdINS6_IJS8_SA_S9_EEENS6_IJNS7_ILi1EEESI_SI_EEESC_SE_Li256ELb1ELb1ELb1ELb0EEENS1_36VarlenDynamicPersistentTileSchedulerILi128ELi48ELi256ELi256ELb1ELb1ELb0ELb1ELb0ELb1EEEEEEEEEvNT_6ParamsE --------------------------
	.section	.nv.constant0._ZN7cutlass13device_kernelIN5flash19enable_sm80_to_sm89INS1_16FlashAttnFwdSm80INS1_25CollectiveMainloopFwdSm80ILi8ELi1ELb1EN4cute5tupleIJNS5_1CILi128EEENS7_ILi48EEENS7_ILi256EEEEEELi256ENS_10bfloat16_tEfNS_4arch4Sm80ELb0ELb1ELb0ELb1ELb1ELb0ELb1ELb1EEENS1_21CollectiveEpilogueFwdINS6_IJS8_SA_S9_EEENS6_IJNS7_ILi1EEESI_SI_EEESC_SE_Li256ELb1ELb1ELb1ELb0EEENS1_36VarlenDynamicPersistentTileSchedulerILi128ELi48ELi256ELi256ELb1ELb1ELb0ELb1ELb0ELb1EEEEEEEEEvNT_6ParamsE,"a",@progbits
	.sectionflags	@""
	.align	4
.nv.constant0._ZN7cutlass13device_kernelIN5flash19enable_sm80_to_sm89INS1_16FlashAttnFwdSm80INS1_25CollectiveMainloopFwdSm80ILi8ELi1ELb1EN4cute5tupleIJNS5_1CILi128EEENS7_ILi48EEENS7_ILi256EEEEEELi256ENS_10bfloat16_tEfNS_4arch4Sm80ELb0ELb1ELb0ELb1ELb1ELb0ELb1ELb1EEENS1_21CollectiveEpilogueFwdINS6_IJS8_SA_S9_EEENS6_IJNS7_ILi1EEESI_SI_EEESC_SE_Li256ELb1ELb1ELb1ELb0EEENS1_36VarlenDynamicPersistentTileSchedulerILi128ELi48ELi256ELi256ELb1ELb1ELb0ELb1ELb0ELb1EEEEEEEEEvNT_6ParamsE:
	.zero		1976


//--------------------- .nv.constant0._ZN7cutlass13device_kernelIN5flash19enable_sm80_to_sm89INS1_16FlashAttnFwdSm80INS1_25CollectiveMainloopFwdSm80ILi8ELi1ELb0EN4cute5tupleIJNS5_1CILi128EEENS7_ILi32EEENS7_ILi256EEEEEELi256ENS_10bfloat16_tEfNS_4arch4Sm80ELb0ELb1ELb0ELb1ELb1ELb1ELb1ELb1EEENS1_21CollectiveEpilogueFwdINS6_IJS8_SA_S9_EEENS6_IJNS7_ILi1EEESI_SI_EEESC_SE_Li256ELb1ELb1ELb1ELb0EEENS1_36VarlenDynamicPersistentTileSchedulerILi128ELi32ELi256ELi256ELb1ELb1ELb0ELb1ELb0ELb1EEEEEEEEEvNT_6ParamsE --------------------------
	.section	.nv.constant0._ZN7cutlass13device_kernelIN5flash19enable_sm80_to_sm89INS1_16FlashAttnFwdSm80INS1_25CollectiveMainloopFwdSm80ILi8ELi1ELb0EN4cute5tupleIJNS5_1CILi128EEENS7_ILi32EEENS7_ILi256EEEEEELi256ENS_10bfloat16_tEfNS_4arch4Sm80ELb0ELb1ELb0ELb1ELb1ELb1ELb1ELb1EEENS1_21CollectiveEpilogueFwdINS6_IJS8_SA_S9_EEENS6_IJNS7_ILi1EEESI_SI_EEESC_SE_Li256ELb1ELb1ELb1ELb0EEENS1_36VarlenDynamicPersistentTileSchedulerILi128ELi32ELi256ELi256ELb1ELb1ELb0ELb1ELb0ELb1EEEEEEEEEvNT_6ParamsE,"a",@progbits
	.sectionflags	@""
	.align	4
.nv.constant0._ZN7cutlass13device_kernelIN5flash19enable_sm80_to_sm89INS1_16FlashAttnFwdSm80INS1_25CollectiveMainloopFwdSm80ILi8ELi1ELb0EN4cute5tupleIJNS5_1CILi128EEENS7_ILi32EEENS7_ILi256EEEEEELi256ENS_10bfloat16_tEfNS_4arch4Sm80ELb0ELb1ELb0ELb1ELb1ELb1ELb1ELb1EEENS1_21CollectiveEpilogueFwdINS6_IJS8_SA_S9_EEENS6_IJNS7_ILi1EEESI_SI_EEESC_SE_Li256ELb1ELb1ELb1ELb0EEENS1_36VarlenDynamicPersistentTileSchedulerILi128ELi32ELi256ELi256ELb1ELb1ELb0ELb1ELb0ELb1EEEEEEEEEvNT_6ParamsE:
	.zero		1976


//--------------------- .nv.constant0._ZN7cutlass13device_kernelIN5flash19enable_sm80_to_sm89INS1_16FlashAttnFwdSm80INS1_25CollectiveMainloopFwdSm80ILi8ELi1ELb1EN4cute5tupleIJNS5_1CILi128EEENS7_ILi64EEENS7_ILi256EEEEEELi256ENS_10bfloat16_tEfNS_4arch4Sm80ELb1ELb0ELb0ELb0ELb1ELb0ELb1ELb1EEENS1_21CollectiveEpilogueFwdINS6_IJS8_SA_S9_EEENS6_IJNS7_ILi1EEESI_SI_EEESC_SE_Li256ELb0ELb1ELb1ELb0EEENS1_30DynamicPersistentTileSchedulerILi256ELi256ELb1ELb1ELb0EEEEEEEEEvNT_6ParamsE --------------------------
	.section	.nv.constant0._ZN7cutlass13device_kernelIN5flash19enable_sm80_to_sm89INS1_16FlashAttnFwdSm80INS1_25CollectiveMainloopFwdSm80ILi8ELi1ELb1EN4cute5tupleIJNS5_1CILi128EEENS7_ILi64EEENS7_ILi256EEEEEELi256ENS_10bfloat16_tEfNS_4arch4Sm80ELb1ELb0ELb0ELb0ELb1ELb0ELb1ELb1EEENS1_21CollectiveEpilogueFwdINS6_IJS8_SA_S9_EEENS6_IJNS7_ILi1EEESI_SI_EEESC_SE_Li256ELb0ELb1ELb1ELb0EEENS1_30DynamicPersistentTileSchedulerILi256ELi256ELb1ELb1ELb0EEEEEEEEEvNT_6ParamsE,"a",@progbits
	.sectionflags	@""
	.align	4
.nv.constant0._ZN7cutlass13device_kernelIN5flash19enable_sm80_to_sm89INS1_16FlashAttnFwdSm80INS1_25CollectiveMainloopFwdSm80ILi8ELi1ELb1EN4cute5tupleIJNS5_1CILi128EEENS7_ILi64EEENS7_ILi256EEEEEELi256ENS_10bfloat16_tEfNS_4arch4Sm80ELb1ELb0ELb0ELb0ELb1ELb0ELb1ELb1EEENS1_21CollectiveEpilogueFwdINS6_IJS8_SA_S9_EEENS6_IJNS7_ILi1EEESI_SI_EEESC_SE_Li256ELb0ELb1ELb1ELb0EEENS1_30DynamicPersistentTileSchedulerILi256ELi256ELb1ELb1ELb0EEEEEEEEEvNT_6ParamsE:
	.zero		1960


//--------------------- .nv.constant0._ZN7cutlass13device_kernelIN5flash19enable_sm80_to_sm89INS1_16FlashAttnFwdSm80INS1_25CollectiveMainloopFwdSm80ILi8ELi1ELb1EN4cute5tupleIJNS5_1CILi128EEENS7_ILi48EEENS7_ILi256EEEEEELi256ENS_10bfloat16_tEfNS_4arch4Sm80ELb1ELb0ELb0ELb1ELb1ELb0ELb1ELb1EEENS1_21CollectiveEpilogueFwdINS6_IJS8_SA_S9_EEENS6_IJNS7_ILi1EEESI_SI_EEESC_SE_Li256ELb1ELb1ELb1ELb0EEENS1_36VarlenDynamicPersistentTileSchedulerILi128ELi48ELi256ELi256ELb1ELb1ELb0ELb1ELb1ELb1EEEEEEEEEvNT_6ParamsE --------------------------
	.section	.nv.constant0._ZN7cutlass13device_kernelIN5flash19enable_sm80_to_sm89INS1_16FlashAttnFwdSm80INS1_25CollectiveMainloopFwdSm80ILi8ELi1ELb1EN4cute5tupleIJNS5_1CILi128EEENS7_ILi48EEENS7_ILi256EEEEEELi256ENS_10bfloat16_tEfNS_4arch4Sm80ELb1ELb0ELb0ELb1ELb1ELb0ELb1ELb1EEENS1_21CollectiveEpilogueFwdINS6_IJS8_SA_S9_EEENS6_IJNS7_ILi1EEESI_SI_EEESC_SE_Li256ELb1ELb1ELb1ELb0EEENS1_36VarlenDynamicPersistentTileSchedulerILi128ELi48ELi256ELi256ELb1ELb1ELb0ELb1ELb1ELb1EEEEEEEEEvNT_6ParamsE,"a",@progbits
	.sectionflags	@""
	.align	4
.nv.constant0._ZN7cutlass13device_kernelIN5flash19enable_sm80_to_sm89INS1_16FlashAttnFwdSm80INS1_25CollectiveMainloopFwdSm80ILi8ELi1ELb1EN4cute5tupleIJNS5_1CILi128EEENS7_ILi48EEENS7_ILi256EEEEEELi256ENS_10bfloat16_tEfNS_4arch4Sm80ELb1ELb0ELb0ELb1ELb1ELb0ELb1ELb1EEENS1_21CollectiveEpilogueFwdINS6_IJS8_SA_S9_EEENS6_IJNS7_ILi1EEESI_SI_EEESC_SE_Li256ELb1ELb1ELb1ELb0EEENS1_36VarlenDynamicPersistentTileSchedulerILi128ELi48ELi256ELi256ELb1ELb1ELb0ELb1ELb1ELb1EEEEEEEEEvNT_6ParamsE:
	.zero		1976


//--------------------- .nv.constant0._ZN7cutlass13device_kernelIN5flash19enable_sm80_to_sm89INS1_16FlashAttnFwdSm80INS1_25CollectiveMainloopFwdSm80ILi8ELi1ELb0EN4cute5tupleIJNS5_1CILi128EEENS7_ILi32EEENS7_ILi256EEEEEELi256ENS_10bfloat16_tEfNS_4arch4Sm80ELb1ELb0ELb0ELb1ELb1ELb1ELb1ELb1EEENS1_21CollectiveEpilogueFwdINS6_IJS8_SA_S9_EEENS6_IJNS7_ILi1EEESI_SI_EEESC_SE_Li256ELb1ELb1ELb1ELb0EEENS1_36VarlenDynamicPersistentTileSchedulerILi128ELi32ELi256ELi256ELb1ELb1ELb0ELb1ELb1ELb1EEEEEEEEEvNT_6ParamsE --------------------------
	.section	.nv.constant0._ZN7cutlass13device_kernelIN5flash19enable_sm80_to_sm89INS1_16FlashAttnFwdSm80INS1_25CollectiveMainloopFwdSm80ILi8ELi1ELb0EN4cute5tupleIJNS5_1CILi128EEENS7_ILi32EEENS7_ILi256EEEEEELi256ENS_10bfloat16_tEfNS_4arch4Sm80ELb1ELb0ELb0ELb1ELb1ELb1ELb1ELb1EEENS1_21CollectiveEpilogueFwdINS6_IJS8_SA_S9_EEENS6_IJNS7_ILi1EEESI_SI_EEESC_SE_Li256ELb1ELb1ELb1ELb0EEENS1_36VarlenDynamicPersistentTileSchedulerILi128ELi32ELi256ELi256ELb1ELb1ELb0ELb1ELb1ELb1EEEEEEEEEvNT_6ParamsE,"a",@progbits
	.sectionflags	@""
	.align	4
.nv.constant0._ZN7cutlass13device_kernelIN5flash19enable_sm80_to_sm89INS1_16FlashAttnFwdSm80INS1_25CollectiveMainloopFwdSm80ILi8ELi1ELb0EN4cute5tupleIJNS5_1CILi128EEENS7_ILi32EEENS7_ILi256EEEEEELi256ENS_10bfloat16_tEfNS_4arch4Sm80ELb1ELb0ELb0ELb1ELb1ELb1ELb1ELb1EEENS1_21CollectiveEpilogueFwdINS6_IJS8_SA_S9_EEENS6_IJNS7_ILi1EEESI_SI_EEESC_SE_Li256ELb1ELb1ELb1ELb0EEENS1_36VarlenDynamicPersistentTileSchedulerILi128ELi32ELi256ELi256ELb1ELb1ELb0ELb1ELb1ELb1EEEEEEEEEvNT_6ParamsE:
	.zero		1976


//--------------------- .nv.constant0._ZN7cutlass13device_kernelIN5flash19enable_sm80_to_sm89INS1_16FlashAttnFwdSm80INS1_25CollectiveMainloopFwdSm80ILi8ELi1ELb0EN4cute5tupleIJNS5_1CILi128EEENS7_ILi96EEENS7_ILi256EEEEEELi256ENS_10bfloat16_tEfNS_4arch4Sm80ELb0ELb0ELb0ELb0ELb1ELb0ELb1ELb1EEENS1_21CollectiveEpilogueFwdINS6_IJS8_SA_S9_EEENS6_IJNS7_ILi1EEESI_SI_EEESC_SE_Li256ELb0ELb1ELb1ELb0EEENS1_19SingleTileSchedulerILb0ELb1ELb1ELi128EEEEEEEEEvNT_6ParamsE --------------------------
	.section	.nv.constant0._ZN7cutlass13device_kernelIN5flash19enable_sm80_to_sm89INS1_16FlashAttnFwdSm80INS1_25CollectiveMainloopFwdSm80ILi8ELi1ELb0EN4cute5tupleIJNS5_1CILi128EEENS7_ILi96EEENS7_ILi256EEEEEELi256ENS_10bfloat16_tEfNS_4arch4Sm80ELb0ELb0ELb0ELb0ELb1ELb0ELb1ELb1EEENS1_21CollectiveEpilogueFwdINS6_IJS8_SA_S9_EEENS6_IJNS7_ILi1EEESI_SI_EEESC_SE_Li256ELb0ELb1ELb1ELb0EEENS1_19SingleTileSchedulerILb0ELb1ELb1ELi128EEEEEEEEEvNT_6ParamsE,"a",@progbits
	.sectionflags	@""
	.align	4
.nv.constant0._ZN7cutlass13device_kernelIN5flash19enable_sm80_to_sm89INS1_16FlashAttnFwdSm80INS1_25CollectiveMainloopFwdSm80ILi8ELi1ELb0EN4cute5tupleIJNS5_1CILi128EEENS7_ILi96EEENS7_ILi256EEEEEELi256ENS_10bfloat16_tEfNS_4arch4Sm80ELb0ELb0ELb0ELb0ELb1ELb0ELb1ELb1EEENS1_21CollectiveEpilogueFwdINS6_IJS8_SA_S9_EEENS6_IJNS7_ILi1EEESI_SI_EEESC_SE_Li256ELb0ELb1ELb1ELb0EEENS1_19SingleTileSchedulerILb0ELb1ELb1ELi128EEEEEEEEEvNT_6ParamsE:
	.zero		1944


//--------------------- .nv.constant0._ZN7cutlass13device_kernelIN5flash19enable_sm80_to_sm89INS1_16FlashAttnFwdSm80INS1_25CollectiveMainloopFwdSm80ILi8ELi1ELb0EN4cute5tupleIJNS5_1CILi128EEENS7_ILi64EEENS7_ILi256EEEEEELi256ENS_10bfloat16_tEfNS_4arch4Sm80ELb0ELb0ELb0ELb1ELb1ELb0ELb1ELb1EEENS1_21CollectiveEpilogueFwdINS6_IJS8_SA_S9_EEENS6_IJNS7_ILi1EEESI_SI_EEESC_SE_Li256ELb1ELb1ELb1ELb0EEENS1_36VarlenDynamicPersistentTileSchedulerILi128ELi64ELi256ELi256ELb1ELb1ELb0ELb0ELb1ELb1EEEEEEEEEvNT_6ParamsE --------------------------
	.section	.nv.constant0._ZN7cutlass13device_kernelIN5flash19enable_sm80_to_sm89INS1_16FlashAttnFwdSm80INS1_25CollectiveMainloopFwdSm80ILi8ELi1ELb0EN4cute5tupleIJNS5_1CILi128EEENS7_ILi64EEENS7_ILi256EEEEEELi256ENS_10bfloat16_tEfNS_4arch4Sm80ELb0ELb0ELb0ELb1ELb1ELb0ELb1ELb1EEENS1_21CollectiveEpilogueFwdINS6_IJS8_SA_S9_EEENS6_IJNS7_ILi1EEESI_SI_EEESC_SE_Li256ELb1ELb1ELb1ELb0EEENS1_36VarlenDynamicPersistentTileSchedulerILi128ELi64ELi256ELi256ELb1ELb1ELb0ELb0ELb1ELb1EEEEEEEEEvNT_6ParamsE,"a",@progbits
	.sectionflags	@""
	.align	4
.nv.constant0._ZN7cutlass13device_kernelIN5flash19enable_sm80_to_sm89INS1_16FlashAttnFwdSm80INS1_25CollectiveMainloopFwdSm80ILi8ELi1ELb0EN4cute5tupleIJNS5_1CILi128EEENS7_ILi64EEENS7_ILi256EEEEEELi256ENS_10bfloat16_tEfNS_4arch4Sm80ELb0ELb0ELb0ELb1ELb1ELb0ELb1ELb1EEENS1_21CollectiveEpilogueFwdINS6_IJS8_SA_S9_EEENS6_IJNS7_ILi1EEESI_SI_EEESC_SE_Li256ELb1ELb1ELb1ELb0EEENS1_36VarlenDynamicPersistentTileSchedulerILi128ELi64ELi256ELi256ELb1ELb1ELb0ELb0ELb1ELb1EEEEEEEEEvNT_6ParamsE:
	.zero		1976


//--------------------- .nv.constant0._ZN7cutlass13device_kernelIN5flash19enable_sm80_to_sm89INS1_16FlashAttnFwdSm80INS1_25CollectiveMainloopFwdSm80ILi8ELi1ELb0EN4cute5tupleIJNS5_1CILi128EEENS7_ILi48EEENS7_ILi256EEEEEELi256ENS_10bfloat16_tEfNS_4arch4Sm80ELb0ELb0ELb0ELb1ELb1ELb1ELb1ELb1EEENS1_21CollectiveEpilogueFwdINS6_IJS8_SA_S9_EEENS6_IJNS7_ILi1EEESI_SI_EEESC_SE_Li256ELb1ELb1ELb1ELb0EEENS1_36VarlenDynamicPersistentTileSchedulerILi128ELi48ELi256ELi256ELb1ELb1ELb0ELb0ELb1ELb1EEEEEEEEEvNT_6ParamsE --------------------------
	.section	.nv.constant0._ZN7cutlass13device_kernelIN5flash19enable_sm80_to_sm89INS1_16FlashAttnFwdSm80INS1_25CollectiveMainloopFwdSm80ILi8ELi1ELb0EN4cute5tupleIJNS5_1CILi128EEENS7_ILi48EEENS7_ILi256EEEEEELi256ENS_10bfloat16_tEfNS_4arch4Sm80ELb0ELb0ELb0ELb1ELb1ELb1ELb1ELb1EEENS1_21CollectiveEpilogueFwdINS6_IJS8_SA_S9_EEENS6_IJNS7_ILi1EEESI_SI_EEESC_SE_Li256ELb1ELb1ELb1ELb0EEENS1_36VarlenDynamicPersistentTileSchedulerILi128ELi48ELi256ELi256ELb1ELb1ELb0ELb0ELb1ELb1EEEEEEEEEvNT_6ParamsE,"a",@progbits
	.sectionflags	@""
	.align	4
.nv.constant0._ZN7cutlass13device_kernelIN5flash19enable_sm80_to_sm89INS1_16FlashAttnFwdSm80INS1_25CollectiveMainloopFwdSm80ILi8ELi1ELb0EN4cute5tupleIJNS5_1CILi128EEENS7_ILi48EEENS7_ILi256EEEEEELi256ENS_10bfloat16_tEfNS_4arch4Sm80ELb0ELb0ELb0ELb1ELb1ELb1ELb1ELb1EEENS1_21CollectiveEpilogueFwdINS6_IJS8_SA_S9_EEENS6_IJNS7_ILi1EEESI_SI_EEESC_SE_Li256ELb1ELb1ELb1ELb0EEENS1_36VarlenDynamicPersistentTileSchedulerILi128ELi48ELi256ELi256ELb1ELb1ELb0ELb0ELb1ELb1EEEEEEEEEvNT_6ParamsE:
	.zero		1976


//--------------------- .nv.constant0._ZN7cutlass13device_kernelIN5flash19enable_sm80_to_sm89INS1_16FlashAttnFwdSm80INS1_25CollectiveMainloopFwdSm80ILi8ELi1ELb0EN4cute5tupleIJNS5_1CILi128EEENS7_ILi64EEENS7_ILi256EEEEEELi256ENS_10bfloat16_tEfNS_4arch4Sm80ELb0ELb1ELb0ELb0ELb1ELb0ELb1ELb1EEENS1_21CollectiveEpilogueFwdINS6_IJS8_SA_S9_EEENS6_IJNS7_ILi1EEESI_SI_EEESC_SE_Li256ELb0ELb1ELb1ELb0EEENS1_19SingleTileSchedulerILb0ELb1ELb1ELi128EEEEEEEEEvNT_6ParamsE --------------------------
	.section	.nv.constant0._ZN7cutlass13device_kernelIN5flash19enable_sm80_to_sm89INS1_16FlashAttnFwdSm80INS1_25CollectiveMainloopFwdSm80ILi8ELi1ELb0EN4cute5tupleIJNS5_1CILi128EEENS7_ILi64EEENS7_ILi256EEEEEELi256ENS_10bfloat16_tEfNS_4arch4Sm80ELb0ELb1ELb0ELb0ELb1ELb0ELb1ELb1EEENS1_21CollectiveEpilogueFwdINS6_IJS8_SA_S9_EEENS6_IJNS7_ILi1EEESI_SI_EEESC_SE_Li256ELb0ELb1ELb1ELb0EEENS1_19SingleTileSchedulerILb0ELb1ELb1ELi128EEEEEEEEEvNT_6ParamsE,"a",@progbits
	.sectionflags	@""
	.align	4
.nv.constant0._ZN7cutlass13device_kernelIN5flash19enable_sm80_to_sm89INS1_16FlashAttnFwdSm80INS1_25CollectiveMainloopFwdSm80ILi8ELi1ELb0EN4cute5tupleIJNS5_1CILi128EEENS7_ILi64EEENS7_ILi256EEEEEELi256ENS_10bfloat16_tEfNS_4arch4Sm80ELb0ELb1ELb0ELb0ELb1ELb0ELb1ELb1EEENS1_21CollectiveEpilogueFwdINS6_IJS8_SA_S9_EEENS6_IJNS7_ILi1EEESI_SI_EEESC_SE_Li256ELb0ELb1ELb1ELb0EEENS1_19SingleTileSchedulerILb0ELb1ELb1ELi128EEEEEEEEEvNT_6ParamsE:
	.zero		1944


//--------------------- .nv.constant0._ZN7cutlass13device_kernelIN5flash19enable_sm80_to_sm89INS1_16FlashAttnFwdSm80INS1_25CollectiveMainloopFwdSm80ILi8ELi1ELb0EN4cute5tupleIJNS5_1CILi128EEENS7_ILi64EEENS7_ILi256EEEEEELi256ENS_10bfloat16_tEfNS_4arch4Sm80ELb0ELb1ELb0ELb1ELb1ELb0ELb1ELb1EEENS1_21CollectiveEpilogueFwdINS6_IJS8_SA_S9_EEENS6_IJNS7_ILi1EEESI_SI_EEESC_SE_Li256ELb1ELb1ELb1ELb0EEENS1_36VarlenDynamicPersistentTileSchedulerILi128ELi64ELi256ELi256ELb1ELb1ELb0ELb1ELb0ELb1EEEEEEEEEvNT_6ParamsE --------------------------
	.section	.nv.constant0._ZN7cutlass13device_kernelIN5flash19enable_sm80_to_sm89INS1_16FlashAttnFwdSm80INS1_25CollectiveMainloopFwdSm80ILi8ELi1ELb0EN4cute5tupleIJNS5_1CILi128EEENS7_ILi64EEENS7_ILi256EEEEEELi256ENS_10bfloat16_tEfNS_4arch4Sm80ELb0ELb1ELb0ELb1ELb1ELb0ELb1ELb1EEENS1_21CollectiveEpilogueFwdINS6_IJS8_SA_S9_EEENS6_IJNS7_ILi1EEESI_SI_EEESC_SE_Li256ELb1ELb1ELb1ELb0EEENS1_36VarlenDynamicPersistentTileSchedulerILi128ELi64ELi256ELi256ELb1ELb1ELb0ELb1ELb0ELb1EEEEEEEEEvNT_6ParamsE,"a",@progbits
	.sectionflags	@""
	.align	4
.nv.constant0._ZN7cutlass13device_kernelIN5flash19enable_sm80_to_sm89INS1_16FlashAttnFwdSm80INS1_25CollectiveMainloopFwdSm80ILi8ELi1ELb0EN4cute5tupleIJNS5_1CILi128EEENS7_ILi64EEENS7_ILi256EEEEEELi256ENS_10bfloat16_tEfNS_4arch4Sm80ELb0ELb1ELb0ELb1ELb1ELb0ELb1ELb1EEENS1_21CollectiveEpilogueFwdINS6_IJS8_SA_S9_EEENS6_IJNS7_ILi1EEESI_SI_EEESC_SE_Li256ELb1ELb1ELb1ELb0EEENS1_36VarlenDynamicPersistentTileSchedulerILi128ELi64ELi256ELi256ELb1ELb1ELb0ELb1ELb0ELb1EEEEEEEEEvNT_6ParamsE:
	.zero		1976


//--------------------- .nv.constant0._ZN7cutlass13device_kernelIN5flash19enable_sm80_to_sm89INS1_16FlashAttnFwdSm80INS1_25CollectiveMainloopFwdSm80ILi8ELi1ELb0EN4cute5tupleIJNS5_1CILi128EEENS7_ILi48EEENS7_ILi256EEEEEELi256ENS_10bfloat16_tEfNS_4arch4Sm80ELb0ELb1ELb0ELb1ELb1ELb1ELb1ELb1EEENS1_21CollectiveEpilogueFwdINS6_IJS8_SA_S9_EEENS6_IJNS7_ILi1EEESI_SI_EEESC_SE_Li256ELb1ELb1ELb1ELb0EEENS1_36VarlenDynamicPersistentTileSchedulerILi128ELi48ELi256ELi256ELb1ELb1ELb0ELb1ELb0ELb1EEEEEEEEEvNT_6ParamsE --------------------------
	.section	.nv.constant0._ZN7cutlass13device_kernelIN5flash19enable_sm80_to_sm89INS1_16FlashAttnFwdSm80INS1_25CollectiveMainloopFwdSm80ILi8ELi1ELb0EN4cute5tupleIJNS5_1CILi128EEENS7_ILi48EEENS7_ILi256EEEEEELi256ENS_10bfloat16_tEfNS_4arch4Sm80ELb0ELb1ELb0ELb1ELb1ELb1ELb1ELb1EEENS1_21CollectiveEpilogueFwdINS6_IJS8_SA_S9_EEENS6_IJNS7_ILi1EEESI_SI_EEESC_SE_Li256ELb1ELb1ELb1ELb0EEENS1_36VarlenDynamicPersistentTileSchedulerILi128ELi48ELi256ELi256ELb1ELb1ELb0ELb1ELb0ELb1EEEEEEEEEvNT_6ParamsE,"a",@progbits
	.sectionflags	@""
	.align	4
.nv.constant0._ZN7cutlass13device_kernelIN5flash19enable_sm80_to_sm89INS1_16FlashAttnFwdSm80INS1_25CollectiveMainloopFwdSm80ILi8ELi1ELb0EN4cute5tupleIJNS5_1CILi128EEENS7_ILi48EEENS7_ILi256EEEEEELi256ENS_10bfloat16_tEfNS_4arch4Sm80ELb0ELb1ELb0ELb1ELb1ELb1ELb1ELb1EEENS1_21CollectiveEpilogueFwdINS6_IJS8_SA_S9_EEENS6_IJNS7_ILi1EEESI_SI_EEESC_SE_Li256ELb1ELb1ELb1ELb0EEENS1_36VarlenDynamicPersistentTileSchedulerILi128ELi48ELi256ELi256ELb1ELb1ELb0ELb1ELb0ELb1EEEEEEEEEvNT_6ParamsE:
	.zero		1976


//--------------------- .nv.constant0._ZN7cutlass13device_kernelIN5flash19enable_sm80_to_sm89INS1_16FlashAttnFwdSm80INS1_25CollectiveMainloopFwdSm80ILi8ELi1ELb0EN4cute5tupleIJNS5_1CILi128EEENS7_ILi96EEENS7_ILi256EEEEEELi256ENS_10bfloat16_tEfNS_4arch4Sm80ELb1ELb0ELb0ELb0ELb1ELb0ELb1ELb1EEENS1_21CollectiveEpilogueFwdINS6_IJS8_SA_S9_EEENS6_IJNS7_ILi1EEESI_SI_EEESC_SE_Li256ELb0ELb1ELb1ELb0EEENS1_30DynamicPersistentTileSchedulerILi256ELi256ELb1ELb1ELb0EEEEEEEEEvNT_6ParamsE --------------------------
	.section	.nv.constant0._ZN7cutlass13device_kernelIN5flash19enable_sm80_to_sm89INS1_16FlashAttnFwdSm80INS1_25CollectiveMainloopFwdSm80ILi8ELi1ELb0EN4cute5tupleIJNS5_1CILi128EEENS7_ILi96EEENS7_ILi256EEEEEELi256ENS_10bfloat16_tEfNS_4arch4Sm80ELb1ELb0ELb0ELb0ELb1ELb0ELb1ELb1EEENS1_21CollectiveEpilogueFwdINS6_IJS8_SA_S9_EEENS6_IJNS7_ILi1EEESI_SI_EEESC_SE_Li256ELb0ELb1ELb1ELb0EEENS1_30DynamicPersistentTileSchedulerILi256ELi256ELb1ELb1ELb0EEEEEEEEEvNT_6ParamsE,"a",@progbits
	.sectionflags	@""
	.align	4
.nv.constant0._ZN7cutlass13device_kernelIN5flash19enable_sm80_to_sm89INS1_16FlashAttnFwdSm80INS1_25CollectiveMainloopFwdSm80ILi8ELi1ELb0EN4cute5tupleIJNS5_1CILi128EEENS7_ILi96EEENS7_ILi256EEEEEELi256ENS_10bfloat16_tEfNS_4arch4Sm80ELb1ELb0ELb0ELb0ELb1ELb0ELb1ELb1EEENS1_21CollectiveEpilogueFwdINS6_IJS8_SA_S9_EEENS6_IJNS7_ILi1EEESI_SI_EEESC_SE_Li256ELb0ELb1ELb1ELb0EEENS1_30DynamicPersistentTileSchedulerILi256ELi256ELb1ELb1ELb0EEEEEEEEEvNT_6ParamsE:
	.zero		1960


//--------------------- .nv.constant0._ZN7cutlass13device_kernelIN5flash19enable_sm80_to_sm89INS1_16FlashAttnFwdSm80INS1_25CollectiveMainloopFwdSm80ILi8ELi1ELb0EN4cute5tupleIJNS5_1CILi128EEENS7_ILi64EEENS7_ILi256EEEEEELi256ENS_10bfloat16_tEfNS_4arch4Sm80ELb1ELb0ELb0ELb1ELb1ELb0ELb1ELb1EEENS1_21CollectiveEpilogueFwdINS6_IJS8_SA_S9_EEENS6_IJNS7_ILi1EEESI_SI_EEESC_SE_Li256ELb1ELb1ELb1ELb0EEENS1_36VarlenDynamicPersistentTileSchedulerILi128ELi64ELi256ELi256ELb1ELb1ELb0ELb1ELb1ELb1EEEEEEEEEvNT_6ParamsE --------------------------
	.section	.nv.constant0._ZN7cutlass13device_kernelIN5flash19enable_sm80_to_sm89INS1_16FlashAttnFwdSm80INS1_25CollectiveMainloopFwdSm80ILi8ELi1ELb0EN4cute5tupleIJNS5_1CILi128EEENS7_ILi64EEENS7_ILi256EEEEEELi256ENS_10bfloat16_tEfNS_4arch4Sm80ELb1ELb0ELb0ELb1ELb1ELb0ELb1ELb1EEENS1_21CollectiveEpilogueFwdINS6_IJS8_SA_S9_EEENS6_IJNS7_ILi1EEESI_SI_EEESC_SE_Li256ELb1ELb1ELb1ELb0EEENS1_36VarlenDynamicPersistentTileSchedulerILi128ELi64ELi256ELi256ELb1ELb1ELb0ELb1ELb1ELb1EEEEEEEEEvNT_6ParamsE,"a",@progbits
	.sectionflags	@""
	.align	4
.nv.constant0._ZN7cutlass13device_kernelIN5flash19enable_sm80_to_sm89INS1_16FlashAttnFwdSm80INS1_25CollectiveMainloopFwdSm80ILi8ELi1ELb0EN4cute5tupleIJNS5_1CILi128EEENS7_ILi64EEENS7_ILi256EEEEEELi256ENS_10bfloat16_tEfNS_4arch4Sm80ELb1ELb0ELb0ELb1ELb1ELb0ELb1ELb1EEENS1_21CollectiveEpilogueFwdINS6_IJS8_SA_S9_EEENS6_IJNS7_ILi1EEESI_SI_EEESC_SE_Li256ELb1ELb1ELb1ELb0EEENS1_36VarlenDynamicPersistentTileSchedulerILi128ELi64ELi256ELi256ELb1ELb1ELb0ELb1ELb1ELb1EEEEEEEEEvNT_6ParamsE:
	.zero		1976


//--------------------- .nv.constant0._ZN7cutlass13device_kernelIN5flash19enable_sm80_to_sm89INS1_16FlashAttnFwdSm80INS1_25CollectiveMainloopFwdSm80ILi8ELi1ELb0EN4cute5tupleIJNS5_1CILi128EEENS7_ILi48EEENS7_ILi256EEEEEELi256ENS_10bfloat16_tEfNS_4arch4Sm80ELb1ELb0ELb0ELb1ELb1ELb1ELb1ELb1EEENS1_21CollectiveEpilogueFwdINS6_IJS8_SA_S9_EEENS6_IJNS7_ILi1EEESI_SI_EEESC_SE_Li256ELb1ELb1ELb1ELb0EEENS1_36VarlenDynamicPersistentTileSchedulerILi128ELi48ELi256ELi256ELb1ELb1ELb0ELb1ELb1ELb1EEEEEEEEEvNT_6ParamsE --------------------------
	.section	.nv.constant0._ZN7cutlass13device_kernelIN5flash19enable_sm80_to_sm89INS1_16FlashAttnFwdSm80INS1_25CollectiveMainloopFwdSm80ILi8ELi1ELb0EN4cute5tupleIJNS5_1CILi128EEENS7_ILi48EEENS7_ILi256EEEEEELi256ENS_10bfloat16_tEfNS_4arch4Sm80ELb1ELb0ELb0ELb1ELb1ELb1ELb1ELb1EEENS1_21CollectiveEpilogueFwdINS6_IJS8_SA_S9_EEENS6_IJNS7_ILi1EEESI_SI_EEESC_SE_Li256ELb1ELb1ELb1ELb0EEENS1_36VarlenDynamicPersistentTileSchedulerILi128ELi48ELi256ELi256ELb1ELb1ELb0ELb1ELb1ELb1EEEEEEEEEvNT_6ParamsE,"a",@progbits
	.sectionflags	@""
	.align	4
.nv.constant0._ZN7cutlass13device_kernelIN5flash19enable_sm80_to_sm89INS1_16FlashAttnFwdSm80INS1_25CollectiveMainloopFwdSm80ILi8ELi1ELb0EN4cute5tupleIJNS5_1CILi128EEENS7_ILi48EEENS7_ILi256EEEEEELi256ENS_10bfloat16_tEfNS_4arch4Sm80ELb1ELb0ELb0ELb1ELb1ELb1ELb1ELb1EEENS1_21CollectiveEpilogueFwdINS6_IJS8_SA_S9_EEENS6_IJNS7_ILi1EEESI_SI_EEESC_SE_Li256ELb1ELb1ELb1ELb0EEENS1_36VarlenDynamicPersistentTileSchedulerILi128ELi48ELi256ELi256ELb1ELb1ELb0ELb1ELb1ELb1EEEEEEEEEvNT_6ParamsE:
	.zero		1976


//--------------------- SYMBOLS --------------------------

	.type		.nv.reservedSmem.offset0,@object
	.size		.nv.reservedSmem.offset0,0x4
